	.target	sm_100a

	.elftype	@"ET_EXEC"


//--------------------- .note.nv.tkinfo           --------------------------
	.section	.note.nv.tkinfo,"",@"SHT_NOTE"
	.sectionflags	@"SHF_NOTE_NV_TKINFO"
	.tkinfo
        /*0018*/ 	.word	0x00000002
        /*0030*/ 	.string	""
        /*0030*/ 	.string	"ptxas"
        /*0030*/ 	.string	"Cuda compilation tools, release 13.0, V13.0.88"
        /*0030*/ 	.string	"Build cuda_13.0.r13.0/compiler.36424714_0"
        /*0030*/ 	.string	"-arch sm_100a -m 64 "



//--------------------- .note.nv.cuinfo           --------------------------
	.section	.note.nv.cuinfo,"",@"SHT_NOTE"
	.sectionflags	@"SHF_NOTE_NV_CUINFO"
        /*0018*/ 	.short	0x0002
        /*001a*/ 	.short	0x0064
        /*001c*/ 	.short	0x0082
	.zero		2


//--------------------- .nv.info                  --------------------------
	.section	.nv.info,"",@"SHT_CUDA_INFO"
	.align	4


	//----- nvinfo : EIATTR_REGCOUNT
	.align		4
        /*0000*/ 	.byte	0x04, 0x2f
        /*0002*/ 	.short	(.L_19 - .L_18)
	.align		4
.L_18:
        /*0004*/ 	.word	index@(_ZN7cutlass13device_kernelINS_4gemm6kernel13GemmUniversalIN4cute5tupleIJiiiiEEENS1_10collective13CollectiveMmaINS1_35MainloopSm100TmaUmmaWarpSpecializedILi36ELi2ELi4ENS5_IJNS4_1CILi8EEENSA_ILi1EEESC_EEEEENS5_IJNSA_ILi128EEENSA_ILi64EEESG_EEENS_12float_e4m3_tENS5_IJlSC_lEEESI_SJ_NS4_8TiledMMAINS4_8MMA_AtomIJNS4_10MMA_TraitsINS4_25SM100_MMA_F8F6F4_2x1SM_SSEJSI_SI_fSF_SG_NS4_17integral_constantINS4_4UMMA5MajorELSQ_0EEESR_NSO_INSP_7ScaleInELSS_0EEEST_EEEEEENS4_6LayoutINS5_IJSC_SC_SC_EEENS5_IJNSA_ILi0EEESY_SY_EEEEENS5_IJNS4_10UnderscoreES11_S11_EEEEENS4_18SM100_TMA_2SM_LOADENS4_14ComposedLayoutINS4_7SwizzleILi2ELi4ELi3EEENS4_18smem_ptr_flag_bitsILi8EEENSW_INS5_IJSB_SG_EEENS5_IJSG_SC_EEEEEEEvNS4_8identityENS4_28SM100_TMA_2SM_LOAD_MULTICASTES1D_vS1E_EENS_8epilogue10collective18CollectiveEpilogueINS1H_23Sm100TmaWarpSpecializedILi1ELi1ELi32ELb0ELb0EEEJNS5_IJSG_SG_SG_EEENS5_IJNSW_ISG_SC_EES1N_EEESI_SJ_SI_SJ_NS1H_6fusion15FusionCallbacksIS1L_NS1P_17LinearCombinationISI_fSI_fLNS_15FloatRoundStyleE2EEES1M_S1O_JEEENS4_5SM1004TMEM4LOAD26SM100_TMEM_LOAD_32dp32b32xENS4_13SM90_TMA_LOADES1D_NS4_39AutoVectorizingCopyWithAssumedAlignmentILi128EEENS4_14SM90_TMA_STOREES1D_S21_S21_EEEvvEEEEvNT_6ParamsE)
        /*0008*/ 	.word	0x0000005a


	//----- nvinfo : EIATTR_FRAME_SIZE
	.align		4
.L_19:
        /*000c*/ 	.byte	0x04, 0x11
        /*000e*/ 	.short	(.L_21 - .L_20)
	.align		4
.L_20:
        /*0010*/ 	.word	index@($__internal_2_$__cuda_sm10x_tcgen05_guardrail_trap_unallocated_columns_being_dealloced)
        /*0014*/ 	.word	0x00000000


	//----- nvinfo : EIATTR_FRAME_SIZE
	.align		4
.L_21:
        /*0018*/ 	.byte	0x04, 0x11
        /*001a*/ 	.short	(.L_23 - .L_22)
	.align		4
.L_22:
        /*001c*/ 	.word	index@($__internal_1_$__cuda_sm10x_tcgen05_guardrail_trap_phase_invalid_during_alloc)
        /*0020*/ 	.word	0x00000000


	//----- nvinfo : EIATTR_FRAME_SIZE
	.align		4
.L_23:
        /*0024*/ 	.byte	0x04, 0x11
        /*0026*/ 	.short	(.L_25 - .L_24)
	.align		4
.L_24:
        /*0028*/ 	.word	index@($__internal_0_$__cuda_sm10x_tcgen05_guardrail_trap_col_being_dealloced_not_returned_by_alloc)
        /*002c*/ 	.word	0x00000000


	//----- nvinfo : EIATTR_FRAME_SIZE
	.align		4
.L_25:
        /*0030*/ 	.byte	0x04, 0x11
        /*0032*/ 	.short	(.L_27 - .L_26)
	.align		4
.L_26:
        /*0034*/ 	.word	index@(_ZN7cutlass13device_kernelINS_4gemm6kernel13GemmUniversalIN4cute5tupleIJiiiiEEENS1_10collective13CollectiveMmaINS1_35MainloopSm100TmaUmmaWarpSpecializedILi36ELi2ELi4ENS5_IJNS4_1CILi8EEENSA_ILi1EEESC_EEEEENS5_IJNSA_ILi128EEENSA_ILi64EEESG_EEENS_12float_e4m3_tENS5_IJlSC_lEEESI_SJ_NS4_8TiledMMAINS4_8MMA_AtomIJNS4_10MMA_TraitsINS4_25SM100_MMA_F8F6F4_2x1SM_SSEJSI_SI_fSF_SG_NS4_17integral_constantINS4_4UMMA5MajorELSQ_0EEESR_NSO_INSP_7ScaleInELSS_0EEEST_EEEEEENS4_6LayoutINS5_IJSC_SC_SC_EEENS5_IJNSA_ILi0EEESY_SY_EEEEENS5_IJNS4_10UnderscoreES11_S11_EEEEENS4_18SM100_TMA_2SM_LOADENS4_14ComposedLayoutINS4_7SwizzleILi2ELi4ELi3EEENS4_18smem_ptr_flag_bitsILi8EEENSW_INS5_IJSB_SG_EEENS5_IJSG_SC_EEEEEEEvNS4_8identityENS4_28SM100_TMA_2SM_LOAD_MULTICASTES1D_vS1E_EENS_8epilogue10collective18CollectiveEpilogueINS1H_23Sm100TmaWarpSpecializedILi1ELi1ELi32ELb0ELb0EEEJNS5_IJSG_SG_SG_EEENS5_IJNSW_ISG_SC_EES1N_EEESI_SJ_SI_SJ_NS1H_6fusion15FusionCallbacksIS1L_NS1P_17LinearCombinationISI_fSI_fLNS_15FloatRoundStyleE2EEES1M_S1O_JEEENS4_5SM1004TMEM4LOAD26SM100_TMEM_LOAD_32dp32b32xENS4_13SM90_TMA_LOADES1D_NS4_39AutoVectorizingCopyWithAssumedAlignmentILi128EEENS4_14SM90_TMA_STOREES1D_S21_S21_EEEvvEEEEvNT_6ParamsE)
        /*0038*/ 	.word	0x00000000


	//----- nvinfo : EIATTR_MIN_STACK_SIZE
	.align		4
.L_27:
        /*003c*/ 	.byte	0x04, 0x12
        /*003e*/ 	.short	(.L_29 - .L_28)
	.align		4
.L_28:
        /*0040*/ 	.word	index@(_ZN7cutlass13device_kernelINS_4gemm6kernel13GemmUniversalIN4cute5tupleIJiiiiEEENS1_10collective13CollectiveMmaINS1_35MainloopSm100TmaUmmaWarpSpecializedILi36ELi2ELi4ENS5_IJNS4_1CILi8EEENSA_ILi1EEESC_EEEEENS5_IJNSA_ILi128EEENSA_ILi64EEESG_EEENS_12float_e4m3_tENS5_IJlSC_lEEESI_SJ_NS4_8TiledMMAINS4_8MMA_AtomIJNS4_10MMA_TraitsINS4_25SM100_MMA_F8F6F4_2x1SM_SSEJSI_SI_fSF_SG_NS4_17integral_constantINS4_4UMMA5MajorELSQ_0EEESR_NSO_INSP_7ScaleInELSS_0EEEST_EEEEEENS4_6LayoutINS5_IJSC_SC_SC_EEENS5_IJNSA_ILi0EEESY_SY_EEEEENS5_IJNS4_10UnderscoreES11_S11_EEEEENS4_18SM100_TMA_2SM_LOADENS4_14ComposedLayoutINS4_7SwizzleILi2ELi4ELi3EEENS4_18smem_ptr_flag_bitsILi8EEENSW_INS5_IJSB_SG_EEENS5_IJSG_SC_EEEEEEEvNS4_8identityENS4_28SM100_TMA_2SM_LOAD_MULTICASTES1D_vS1E_EENS_8epilogue10collective18CollectiveEpilogueINS1H_23Sm100TmaWarpSpecializedILi1ELi1ELi32ELb0ELb0EEEJNS5_IJSG_SG_SG_EEENS5_IJNSW_ISG_SC_EES1N_EEESI_SJ_SI_SJ_NS1H_6fusion15FusionCallbacksIS1L_NS1P_17LinearCombinationISI_fSI_fLNS_15FloatRoundStyleE2EEES1M_S1O_JEEENS4_5SM1004TMEM4LOAD26SM100_TMEM_LOAD_32dp32b32xENS4_13SM90_TMA_LOADES1D_NS4_39AutoVectorizingCopyWithAssumedAlignmentILi128EEENS4_14SM90_TMA_STOREES1D_S21_S21_EEEvvEEEEvNT_6ParamsE)
        /*0044*/ 	.word	0x00000000
.L_29:


//--------------------- .nv.compat                --------------------------
	.section	.nv.compat,"",@"SHT_CUDA_COMPAT_INFO"
	.align	4
        /*0000*/ 	.byte	0x02, 0x09, 0x01, 0x00, 0x02, 0x02, 0x02, 0x00, 0x02, 0x05, 0x05, 0x00, 0x03, 0x07, 0x01, 0x01
        /*0010*/ 	.byte	0x02, 0x03, 0x01, 0x00, 0x02, 0x06, 0x01, 0x00, 0x04, 0x0b, 0x08, 0x00, 0x09, 0x00, 0x00, 0x00
        /*0020*/ 	.byte	0x00, 0x00, 0x00, 0x00


//--------------------- .nv.info._ZN7cutlass13device_kernelINS_4gemm6kernel13GemmUniversalIN4cute5tupleIJiiiiEEENS1_10collective13CollectiveMmaINS1_35MainloopSm100TmaUmmaWarpSpecializedILi36ELi2ELi4ENS5_IJNS4_1CILi8EEENSA_ILi1EEESC_EEEEENS5_IJNSA_ILi128EEENSA_ILi64EEESG_EEENS_12float_e4m3_tENS5_IJlSC_lEEESI_SJ_NS4_8TiledMMAINS4_8MMA_AtomIJNS4_10MMA_TraitsINS4_25SM100_MMA_F8F6F4_2x1SM_SSEJSI_SI_fSF_SG_NS4_17integral_constantINS4_4UMMA5MajorELSQ_0EEESR_NSO_INSP_7ScaleInELSS_0EEEST_EEEEEENS4_6LayoutINS5_IJSC_SC_SC_EEENS5_IJNSA_ILi0EEESY_SY_EEEEENS5_IJNS4_10UnderscoreES11_S11_EEEEENS4_18SM100_TMA_2SM_LOADENS4_14ComposedLayoutINS4_7SwizzleILi2ELi4ELi3EEENS4_18smem_ptr_flag_bitsILi8EEENSW_INS5_IJSB_SG_EEENS5_IJSG_SC_EEEEEEEvNS4_8identityENS4_28SM100_TMA_2SM_LOAD_MULTICASTES1D_vS1E_EENS_8epilogue10collective18CollectiveEpilogueINS1H_23Sm100TmaWarpSpecializedILi1ELi1ELi32ELb0ELb0EEEJNS5_IJSG_SG_SG_EEENS5_IJNSW_ISG_SC_EES1N_EEESI_SJ_SI_SJ_NS1H_6fusion15FusionCallbacksIS1L_NS1P_17LinearCombinationISI_fSI_fLNS_15FloatRoundStyleE2EEES1M_S1O_JEEENS4_5SM1004TMEM4LOAD26SM100_TMEM_LOAD_32dp32b32xENS4_13SM90_TMA_LOADES1D_NS4_39AutoVectorizingCopyWithAssumedAlignmentILi128EEENS4_14SM90_TMA_STOREES1D_S21_S21_EEEvvEEEEvNT_6ParamsE --------------------------
	.section	.nv.info._ZN7cutlass13device_kernelINS_4gemm6kernel13GemmUniversalIN4cute5tupleIJiiiiEEENS1_10collective13CollectiveMmaINS1_35MainloopSm100TmaUmmaWarpSpecializedILi36ELi2ELi4ENS5_IJNS4_1CILi8EEENSA_ILi1EEESC_EEEEENS5_IJNSA_ILi128EEENSA_ILi64EEESG_EEENS_12float_e4m3_tENS5_IJlSC_lEEESI_SJ_NS4_8TiledMMAINS4_8MMA_AtomIJNS4_10MMA_TraitsINS4_25SM100_MMA_F8F6F4_2x1SM_SSEJSI_SI_fSF_SG_NS4_17integral_constantINS4_4UMMA5MajorELSQ_0EEESR_NSO_INSP_7ScaleInELSS_0EEEST_EEEEEENS4_6LayoutINS5_IJSC_SC_SC_EEENS5_IJNSA_ILi0EEESY_SY_EEEEENS5_IJNS4_10UnderscoreES11_S11_EEEEENS4_18SM100_TMA_2SM_LOADENS4_14ComposedLayoutINS4_7SwizzleILi2ELi4ELi3EEENS4_18smem_ptr_flag_bitsILi8EEENSW_INS5_IJSB_SG_EEENS5_IJSG_SC_EEEEEEEvNS4_8identityENS4_28SM100_TMA_2SM_LOAD_MULTICASTES1D_vS1E_EENS_8epilogue10collective18CollectiveEpilogueINS1H_23Sm100TmaWarpSpecializedILi1ELi1ELi32ELb0ELb0EEEJNS5_IJSG_SG_SG_EEENS5_IJNSW_ISG_SC_EES1N_EEESI_SJ_SI_SJ_NS1H_6fusion15FusionCallbacksIS1L_NS1P_17LinearCombinationISI_fSI_fLNS_15FloatRoundStyleE2EEES1M_S1O_JEEENS4_5SM1004TMEM4LOAD26SM100_TMEM_LOAD_32dp32b32xENS4_13SM90_TMA_LOADES1D_NS4_39AutoVectorizingCopyWithAssumedAlignmentILi128EEENS4_14SM90_TMA_STOREES1D_S21_S21_EEEvvEEEEvNT_6ParamsE,"",@"SHT_CUDA_INFO"
	.sectionflags	@""
	.align	4


	//----- nvinfo : EIATTR_CUDA_API_VERSION
	.align		4
        /*0000*/ 	.byte	0x04, 0x37
        /*0002*/ 	.short	(.L_31 - .L_30)
.L_30:
        /*0004*/ 	.word	0x00000082


	//----- nvinfo : EIATTR_KPARAM_INFO
	.align		4
.L_31:
        /*0008*/ 	.byte	0x04, 0x17
        /*000a*/ 	.short	(.L_33 - .L_32)
.L_32:
        /*000c*/ 	.word	0x00000000
        /*0010*/ 	.short	0x0000
        /*0012*/ 	.short	0x0000
        /*0014*/ 	.byte	0x00, 0xf0, 0x01, 0x20


	//----- nvinfo : EIATTR_AT_ENTRY_FRAGMENTS
	.align		4
.L_33:
        /*0018*/ 	.byte	0x04, 0x4f
        /*001a*/ 	.short	(.L_35 - .L_34)


	//   ....[0]....
.L_34:
        /*001c*/ 	.word	0x00000007


	//----- nvinfo : EIATTR_RESERVED_SMEM_USED
	.align		4
.L_35:
        /*0020*/ 	.byte	0x01, 0x41
	.zero		2


	//----- nvinfo : EIATTR_SPARSE_MMA_MASK
	.align		4
        /*0024*/ 	.byte	0x03, 0x50
        /*0026*/ 	.short	0x0000


	//----- nvinfo : EIATTR_TCGEN05_2CTA_USED
	.align		4
        /*0028*/ 	.byte	0x01, 0x52
	.zero		2


	//----- nvinfo : EIATTR_MAXREG_COUNT
	.align		4
        /*002c*/ 	.byte	0x03, 0x1b
        /*002e*/ 	.short	0x00ff


	//----- nvinfo : EIATTR_NUM_BARRIERS
	.align		4
        /*0030*/ 	.byte	0x02, 0x4c
        /*0032*/ 	.byte	0x07
	.zero		1


	//----- nvinfo : EIATTR_EXTERNS
	.align		4
        /*0034*/ 	.byte	0x04, 0x0f
        /*0036*/ 	.short	(.L_37 - .L_36)


	//   ....[0]....
	.align		4
.L_36:
        /*0038*/ 	.word	index@(__assertfail)


	//----- nvinfo : EIATTR_MERCURY_ISA_VERSION
	.align		4
.L_37:
        /*003c*/ 	.byte	0x03, 0x5f
        /*003e*/ 	.short	0x0101


	//----- nvinfo : EIATTR_INT_WARP_WIDE_INSTR_OFFSETS
	.align		4
        /*0040*/ 	.byte	0x04, 0x31
        /*0042*/ 	.short	(.L_39 - .L_38)


	//   ....[0]....
.L_38:
        /*0044*/ 	.word	0x000011a0


	//   ....[1]....
        /*0048*/ 	.word	0x00001250


	//   ....[2]....
        /*004c*/ 	.word	0x00005890


	//   ....[3]....
        /*0050*/ 	.word	0x000058c0


	//   ....[4]....
        /*0054*/ 	.word	0x000058e0


	//   ....[5]....
        /*0058*/ 	.word	0x000064c0


	//   ....[6]....
        /*005c*/ 	.word	0x00006570


	//----- nvinfo : EIATTR_COOP_GROUP_MASK_REGIDS
	.align		4
.L_39:
        /*0060*/ 	.byte	0x04, 0x29
        /*0062*/ 	.short	(.L_41 - .L_40)


	//   ....[0]....
.L_40:
        /*0064*/ 	.word	0xffffffff


	//   ....[1]....
        /*0068*/ 	.word	0xffffffff


	//   ....[2]....
        /*006c*/ 	.word	0xffffffff


	//   ....[3]....
        /*0070*/ 	.word	0xffffffff


	//   ....[4]....
        /*0074*/ 	.word	0xffffffff


	//   ....[5]....
        /*0078*/ 	.word	0xffffffff


	//   ....[6]....
        /*007c*/ 	.word	0xffffffff


	//   ....[7]....
        /*0080*/ 	.word	0xffffffff


	//   ....[8]....
        /*0084*/ 	.word	0xffffffff


	//   ....[9]....
        /*0088*/ 	.word	0xffffffff


	//   ....[10]....
        /*008c*/ 	.word	0xffffffff


	//   ....[11]....
        /*0090*/ 	.word	0xffffffff


	//   ....[12]....
        /*0094*/ 	.word	0xffffffff


	//   ....[13]....
        /*0098*/ 	.word	0xffffffff


	//----- nvinfo : EIATTR_COOP_GROUP_INSTR_OFFSETS
	.align		4
.L_41:
        /*009c*/ 	.byte	0x04, 0x28
        /*009e*/ 	.short	(.L_43 - .L_42)


	//   ....[0]....
.L_42:
        /*00a0*/ 	.word	0x000000b0


	//   ....[1]....
        /*00a4*/ 	.word	0x00000510


	//   ....[2]....
        /*00a8*/ 	.word	0x00000b10


	//   ....[3]....
        /*00ac*/ 	.word	0x00000c50


	//   ....[4]....
        /*00b0*/ 	.word	0x00000d50


	//   ....[5]....
        /*00b4*/ 	.word	0x00000ec0


	//   ....[6]....
        /*00b8*/ 	.word	0x00001060


	//   ....[7]....
        /*00bc*/ 	.word	0x000012c0


	//   ....[8]....
        /*00c0*/ 	.word	0x00002680


	//   ....[9]....
        /*00c4*/ 	.word	0x00004750


	//   ....[10]....
        /*00c8*/ 	.word	0x00004c20


	//   ....[11]....
        /*00cc*/ 	.word	0x00004c50


	//   ....[12]....
        /*00d0*/ 	.word	0x00005790


	//   ....[13]....
        /*00d4*/ 	.word	0x000059a0


	//----- nvinfo : EIATTR_VRC_CTA_INIT_COUNT
	.align		4
.L_43:
        /*00d8*/ 	.byte	0x02, 0x4a
        /*00da*/ 	.byte	0x80
	.zero		1


	//----- nvinfo : EIATTR_SYSCALL_OFFSETS
	.align		4
        /*00dc*/ 	.byte	0x04, 0x46
        /*00de*/ 	.short	(.L_45 - .L_44)


	//   ....[0]....
.L_44:
        /*00e0*/ 	.word	0x00007100


	//   ....[1]....
        /*00e4*/ 	.word	0x00007240


	//   ....[2]....
        /*00e8*/ 	.word	0x00007980


	//----- nvinfo : EIATTR_MBARRIER_INSTR_OFFSETS
	.align		4
.L_45:
        /*00ec*/ 	.byte	0x04, 0x39
        /*00ee*/ 	.short	(.L_47 - .L_46)


	//   ....[0]....
.L_46:
        /*00f0*/ 	.word	0x00000670
        /*00f4*/ 	.word	0x000000ff
        /*00f8*/ 	.word	0x00000000
        /*00fc*/ 	.short	0x0100
        /*00fe*/ 	.byte	0x04
	.zero		1


	//   ....[1]....
        /*0100*/ 	.word	0x00000680
        /*0104*/ 	.word	0x000000ff
        /*0108*/ 	.word	0x00000120
        /*010c*/ 	.short	0x0100
        /*010e*/ 	.byte	0x04
	.zero		1


	//   ....[2]....
        /*0110*/ 	.word	0x00000690
        /*0114*/ 	.word	0x000000ff
        /*0118*/ 	.word	0x00000008
        /*011c*/ 	.short	0x0100
        /*011e*/ 	.byte	0x04
	.zero		1


	//   ....[3]....
        /*0120*/ 	.word	0x000006a0
        /*0124*/ 	.word	0x000000ff
        /*0128*/ 	.word	0x00000128
        /*012c*/ 	.short	0x0100
        /*012e*/ 	.byte	0x04
	.zero		1


	//   ....[4]....
        /*0130*/ 	.word	0x000006b0
        /*0134*/ 	.word	0x000000ff
        /*0138*/ 	.word	0x00000010
        /*013c*/ 	.short	0x0100
        /*013e*/ 	.byte	0x04
	.zero		1


	//   ....[5]....
        /*0140*/ 	.word	0x000006c0
        /*0144*/ 	.word	0x000000ff
        /*0148*/ 	.word	0x00000130
        /*014c*/ 	.short	0x0100
        /*014e*/ 	.byte	0x04
	.zero		1


	//   ....[6]....
        /*0150*/ 	.word	0x000006d0
        /*0154*/ 	.word	0x000000ff
        /*0158*/ 	.word	0x00000018
        /*015c*/ 	.short	0x0100
        /*015e*/ 	.byte	0x04
	.zero		1


	//   ....[7]....
        /*0160*/ 	.word	0x000006e0
        /*0164*/ 	.word	0x000000ff
        /*0168*/ 	.word	0x00000138
        /*016c*/ 	.short	0x0100
        /*016e*/ 	.byte	0x04
	.zero		1


	//   ....[8]....
        /*0170*/ 	.word	0x000006f0
        /*0174*/ 	.word	0x000000ff
        /*0178*/ 	.word	0x00000020
        /*017c*/ 	.short	0x0100
        /*017e*/ 	.byte	0x04
	.zero		1


	//   ....[9]....
        /*0180*/ 	.word	0x00000700
        /*0184*/ 	.word	0x000000ff
        /*0188*/ 	.word	0x00000140
        /*018c*/ 	.short	0x0100
        /*018e*/ 	.byte	0x04
	.zero		1


	//   ....[10]....
        /*0190*/ 	.word	0x00000710
        /*0194*/ 	.word	0x000000ff
        /*0198*/ 	.word	0x00000028
        /*019c*/ 	.short	0x0100
        /*019e*/ 	.byte	0x04
	.zero		1


	//   ....[11]....
        /*01a0*/ 	.word	0x00000720
        /*01a4*/ 	.word	0x000000ff
        /*01a8*/ 	.word	0x00000148
        /*01ac*/ 	.short	0x0100
        /*01ae*/ 	.byte	0x04
	.zero		1


	//   ....[12]....
        /*01b0*/ 	.word	0x00000730
        /*01b4*/ 	.word	0x000000ff
        /*01b8*/ 	.word	0x00000030
        /*01bc*/ 	.short	0x0100
        /*01be*/ 	.byte	0x04
	.zero		1


	//   ....[13]....
        /*01c0*/ 	.word	0x00000740
        /*01c4*/ 	.word	0x000000ff
        /*01c8*/ 	.word	0x00000150
        /*01cc*/ 	.short	0x0100
        /*01ce*/ 	.byte	0x04
	.zero		1


	//   ....[14]....
        /*01d0*/ 	.word	0x00000750
        /*01d4*/ 	.word	0x000000ff
        /*01d8*/ 	.word	0x00000038
        /*01dc*/ 	.short	0x0100
        /*01de*/ 	.byte	0x04
	.zero		1


	//   ....[15]....
        /*01e0*/ 	.word	0x00000760
        /*01e4*/ 	.word	0x000000ff
        /*01e8*/ 	.word	0x00000158
        /*01ec*/ 	.short	0x0100
        /*01ee*/ 	.byte	0x04
	.zero		1


	//   ....[16]....
        /*01f0*/ 	.word	0x00000770
        /*01f4*/ 	.word	0x000000ff
        /*01f8*/ 	.word	0x00000040
        /*01fc*/ 	.short	0x0100
        /*01fe*/ 	.byte	0x04
	.zero		1


	//   ....[17]....
        /*0200*/ 	.word	0x00000780
        /*0204*/ 	.word	0x000000ff
        /*0208*/ 	.word	0x00000160
        /*020c*/ 	.short	0x0100
        /*020e*/ 	.byte	0x04
	.zero		1


	//   ....[18]....
        /*0210*/ 	.word	0x00000790
        /*0214*/ 	.word	0x000000ff
        /*0218*/ 	.word	0x00000048
        /*021c*/ 	.short	0x0100
        /*021e*/ 	.byte	0x04
	.zero		1


	//   ....[19]....
        /*0220*/ 	.word	0x000007a0
        /*0224*/ 	.word	0x000000ff
        /*0228*/ 	.word	0x00000168
        /*022c*/ 	.short	0x0100
        /*022e*/ 	.byte	0x04
	.zero		1


	//   ....[20]....
        /*0230*/ 	.word	0x000007b0
        /*0234*/ 	.word	0x000000ff
        /*0238*/ 	.word	0x00000050
        /*023c*/ 	.short	0x0100
        /*023e*/ 	.byte	0x04
	.zero		1


	//   ....[21]....
        /*0240*/ 	.word	0x000007c0
        /*0244*/ 	.word	0x000000ff
        /*0248*/ 	.word	0x00000170
        /*024c*/ 	.short	0x0100
        /*024e*/ 	.byte	0x04
	.zero		1


	//   ....[22]....
        /*0250*/ 	.word	0x000007d0
        /*0254*/ 	.word	0x000000ff
        /*0258*/ 	.word	0x00000058
        /*025c*/ 	.short	0x0100
        /*025e*/ 	.byte	0x04
	.zero		1


	//   ....[23]....
        /*0260*/ 	.word	0x000007e0
        /*0264*/ 	.word	0x000000ff
        /*0268*/ 	.word	0x00000178
        /*026c*/ 	.short	0x0100
        /*026e*/ 	.byte	0x04
	.zero		1


	//   ....[24]....
        /*0270*/ 	.word	0x000007f0
        /*0274*/ 	.word	0x000000ff
        /*0278*/ 	.word	0x00000060
        /*027c*/ 	.short	0x0100
        /*027e*/ 	.byte	0x04
	.zero		1


	//   ....[25]....
        /*0280*/ 	.word	0x00000800
        /*0284*/ 	.word	0x000000ff
        /*0288*/ 	.word	0x00000180
        /*028c*/ 	.short	0x0100
        /*028e*/ 	.byte	0x04
	.zero		1


	//   ....[26]....
        /*0290*/ 	.word	0x00000810
        /*0294*/ 	.word	0x000000ff
        /*0298*/ 	.word	0x00000068
        /*029c*/ 	.short	0x0100
        /*029e*/ 	.byte	0x04
	.zero		1


	//   ....[27]....
        /*02a0*/ 	.word	0x00000820
        /*02a4*/ 	.word	0x000000ff
        /*02a8*/ 	.word	0x00000188
        /*02ac*/ 	.short	0x0100
        /*02ae*/ 	.byte	0x04
	.zero		1


	//   ....[28]....
        /*02b0*/ 	.word	0x00000830
        /*02b4*/ 	.word	0x000000ff
        /*02b8*/ 	.word	0x00000070
        /*02bc*/ 	.short	0x0100
        /*02be*/ 	.byte	0x04
	.zero		1


	//   ....[29]....
        /*02c0*/ 	.word	0x00000840
        /*02c4*/ 	.word	0x000000ff
        /*02c8*/ 	.word	0x00000190
        /*02cc*/ 	.short	0x0100
        /*02ce*/ 	.byte	0x04
	.zero		1


	//   ....[30]....
        /*02d0*/ 	.word	0x00000850
        /*02d4*/ 	.word	0x000000ff
        /*02d8*/ 	.word	0x00000078
        /*02dc*/ 	.short	0x0100
        /*02de*/ 	.byte	0x04
	.zero		1


	//   ....[31]....
        /*02e0*/ 	.word	0x00000860
        /*02e4*/ 	.word	0x000000ff
        /*02e8*/ 	.word	0x00000198
        /*02ec*/ 	.short	0x0100
        /*02ee*/ 	.byte	0x04
	.zero		1


	//   ....[32]....
        /*02f0*/ 	.word	0x00000870
        /*02f4*/ 	.word	0x000000ff
        /*02f8*/ 	.word	0x00000080
        /*02fc*/ 	.short	0x0100
        /*02fe*/ 	.byte	0x04
	.zero		1


	//   ....[33]....
        /*0300*/ 	.word	0x00000880
        /*0304*/ 	.word	0x000000ff
        /*0308*/ 	.word	0x000001a0
        /*030c*/ 	.short	0x0100
        /*030e*/ 	.byte	0x04
	.zero		1


	//   ....[34]....
        /*0310*/ 	.word	0x00000890
        /*0314*/ 	.word	0x000000ff
        /*0318*/ 	.word	0x00000088
        /*031c*/ 	.short	0x0100
        /*031e*/ 	.byte	0x04
	.zero		1


	//   ....[35]....
        /*0320*/ 	.word	0x000008a0
        /*0324*/ 	.word	0x000000ff
        /*0328*/ 	.word	0x000001a8
        /*032c*/ 	.short	0x0100
        /*032e*/ 	.byte	0x04
	.zero		1


	//   ....[36]....
        /*0330*/ 	.word	0x000008b0
        /*0334*/ 	.word	0x000000ff
        /*0338*/ 	.word	0x00000090
        /*033c*/ 	.short	0x0100
        /*033e*/ 	.byte	0x04
	.zero		1


	//   ....[37]....
        /*0340*/ 	.word	0x000008c0
        /*0344*/ 	.word	0x000000ff
        /*0348*/ 	.word	0x000001b0
        /*034c*/ 	.short	0x0100
        /*034e*/ 	.byte	0x04
	.zero		1


	//   ....[38]....
        /*0350*/ 	.word	0x000008d0
        /*0354*/ 	.word	0x000000ff
        /*0358*/ 	.word	0x00000098
        /*035c*/ 	.short	0x0100
        /*035e*/ 	.byte	0x04
	.zero		1


	//   ....[39]....
        /*0360*/ 	.word	0x000008e0
        /*0364*/ 	.word	0x000000ff
        /*0368*/ 	.word	0x000001b8
        /*036c*/ 	.short	0x0100
        /*036e*/ 	.byte	0x04
	.zero		1


	//   ....[40]....
        /*0370*/ 	.word	0x000008f0
        /*0374*/ 	.word	0x000000ff
        /*0378*/ 	.word	0x000000a0
        /*037c*/ 	.short	0x0100
        /*037e*/ 	.byte	0x04
	.zero		1


	//   ....[41]....
        /*0380*/ 	.word	0x00000900
        /*0384*/ 	.word	0x000000ff
        /*0388*/ 	.word	0x000001c0
        /*038c*/ 	.short	0x0100
        /*038e*/ 	.byte	0x04
	.zero		1


	//   ....[42]....
        /*0390*/ 	.word	0x00000910
        /*0394*/ 	.word	0x000000ff
        /*0398*/ 	.word	0x000000a8
        /*039c*/ 	.short	0x0100
        /*039e*/ 	.byte	0x04
	.zero		1


	//   ....[43]....
        /*03a0*/ 	.word	0x00000920
        /*03a4*/ 	.word	0x000000ff
        /*03a8*/ 	.word	0x000001c8
        /*03ac*/ 	.short	0x0100
        /*03ae*/ 	.byte	0x04
	.zero		1


	//   ....[44]....
        /*03b0*/ 	.word	0x00000930
        /*03b4*/ 	.word	0x000000ff
        /*03b8*/ 	.word	0x000000b0
        /*03bc*/ 	.short	0x0100
        /*03be*/ 	.byte	0x04
	.zero		1


	//   ....[45]....
        /*03c0*/ 	.word	0x00000940
        /*03c4*/ 	.word	0x000000ff
        /*03c8*/ 	.word	0x000001d0
        /*03cc*/ 	.short	0x0100
        /*03ce*/ 	.byte	0x04
	.zero		1


	//   ....[46]....
        /*03d0*/ 	.word	0x00000950
        /*03d4*/ 	.word	0x000000ff
        /*03d8*/ 	.word	0x000000b8
        /*03dc*/ 	.short	0x0100
        /*03de*/ 	.byte	0x04
	.zero		1


	//   ....[47]....
        /*03e0*/ 	.word	0x00000960
        /*03e4*/ 	.word	0x000000ff
        /*03e8*/ 	.word	0x000001d8
        /*03ec*/ 	.short	0x0100
        /*03ee*/ 	.byte	0x04
	.zero		1


	//   ....[48]....
        /*03f0*/ 	.word	0x00000970
        /*03f4*/ 	.word	0x000000ff
        /*03f8*/ 	.word	0x000000c0
        /*03fc*/ 	.short	0x0100
        /*03fe*/ 	.byte	0x04
	.zero		1


	//   ....[49]....
        /*0400*/ 	.word	0x00000980
        /*0404*/ 	.word	0x000000ff
        /*0408*/ 	.word	0x000001e0
        /*040c*/ 	.short	0x0100
        /*040e*/ 	.byte	0x04
	.zero		1


	//   ....[50]....
        /*0410*/ 	.word	0x00000990
        /*0414*/ 	.word	0x000000ff
        /*0418*/ 	.word	0x000000c8
        /*041c*/ 	.short	0x0100
        /*041e*/ 	.byte	0x04
	.zero		1


	//   ....[51]....
        /*0420*/ 	.word	0x000009a0
        /*0424*/ 	.word	0x000000ff
        /*0428*/ 	.word	0x000001e8
        /*042c*/ 	.short	0x0100
        /*042e*/ 	.byte	0x04
	.zero		1


	//   ....[52]....
        /*0430*/ 	.word	0x000009b0
        /*0434*/ 	.word	0x000000ff
        /*0438*/ 	.word	0x000000d0
        /*043c*/ 	.short	0x0100
        /*043e*/ 	.byte	0x04
	.zero		1


	//   ....[53]....
        /*0440*/ 	.word	0x000009c0
        /*0444*/ 	.word	0x000000ff
        /*0448*/ 	.word	0x000001f0
        /*044c*/ 	.short	0x0100
        /*044e*/ 	.byte	0x04
	.zero		1


	//   ....[54]....
        /*0450*/ 	.word	0x000009d0
        /*0454*/ 	.word	0x000000ff
        /*0458*/ 	.word	0x000000d8
        /*045c*/ 	.short	0x0100
        /*045e*/ 	.byte	0x04
	.zero		1


	//   ....[55]....
        /*0460*/ 	.word	0x000009e0
        /*0464*/ 	.word	0x000000ff
        /*0468*/ 	.word	0x000001f8
        /*046c*/ 	.short	0x0100
        /*046e*/ 	.byte	0x04
	.zero		1


	//   ....[56]....
        /*0470*/ 	.word	0x000009f0
        /*0474*/ 	.word	0x000000ff
        /*0478*/ 	.word	0x000000e0
        /*047c*/ 	.short	0x0100
        /*047e*/ 	.byte	0x04
	.zero		1


	//   ....[57]....
        /*0480*/ 	.word	0x00000a00
        /*0484*/ 	.word	0x000000ff
        /*0488*/ 	.word	0x00000200
        /*048c*/ 	.short	0x0100
        /*048e*/ 	.byte	0x04
	.zero		1


	//   ....[58]....
        /*0490*/ 	.word	0x00000a10
        /*0494*/ 	.word	0x000000ff
        /*0498*/ 	.word	0x000000e8
        /*049c*/ 	.short	0x0100
        /*049e*/ 	.byte	0x04
	.zero		1


	//   ....[59]....
        /*04a0*/ 	.word	0x00000a20
        /*04a4*/ 	.word	0x000000ff
        /*04a8*/ 	.word	0x00000208
        /*04ac*/ 	.short	0x0100
        /*04ae*/ 	.byte	0x04
	.zero		1


	//   ....[60]....
        /*04b0*/ 	.word	0x00000a30
        /*04b4*/ 	.word	0x000000ff
        /*04b8*/ 	.word	0x000000f0
        /*04bc*/ 	.short	0x0100
        /*04be*/ 	.byte	0x04
	.zero		1


	//   ....[61]....
        /*04c0*/ 	.word	0x00000a40
        /*04c4*/ 	.word	0x000000ff
        /*04c8*/ 	.word	0x00000210
        /*04cc*/ 	.short	0x0100
        /*04ce*/ 	.byte	0x04
	.zero		1


	//   ....[62]....
        /*04d0*/ 	.word	0x00000a50
        /*04d4*/ 	.word	0x000000ff
        /*04d8*/ 	.word	0x000000f8
        /*04dc*/ 	.short	0x0100
        /*04de*/ 	.byte	0x04
	.zero		1


	//   ....[63]....
        /*04e0*/ 	.word	0x00000a60
        /*04e4*/ 	.word	0x000000ff
        /*04e8*/ 	.word	0x00000218
        /*04ec*/ 	.short	0x0100
        /*04ee*/ 	.byte	0x04
	.zero		1


	//   ....[64]....
        /*04f0*/ 	.word	0x00000a70
        /*04f4*/ 	.word	0x000000ff
        /*04f8*/ 	.word	0x00000100
        /*04fc*/ 	.short	0x0100
        /*04fe*/ 	.byte	0x04
	.zero		1


	//   ....[65]....
        /*0500*/ 	.word	0x00000a80
        /*0504*/ 	.word	0x000000ff
        /*0508*/ 	.word	0x00000220
        /*050c*/ 	.short	0x0100
        /*050e*/ 	.byte	0x04
	.zero		1


	//   ....[66]....
        /*0510*/ 	.word	0x00000a90
        /*0514*/ 	.word	0x000000ff
        /*0518*/ 	.word	0x00000108
        /*051c*/ 	.short	0x0100
        /*051e*/ 	.byte	0x04
	.zero		1


	//   ....[67]....
        /*0520*/ 	.word	0x00000aa0
        /*0524*/ 	.word	0x000000ff
        /*0528*/ 	.word	0x00000228
        /*052c*/ 	.short	0x0100
        /*052e*/ 	.byte	0x04
	.zero		1


	//   ....[68]....
        /*0530*/ 	.word	0x00000ab0
        /*0534*/ 	.word	0x000000ff
        /*0538*/ 	.word	0x00000110
        /*053c*/ 	.short	0x0100
        /*053e*/ 	.byte	0x04
	.zero		1


	//   ....[69]....
        /*0540*/ 	.word	0x00000ac0
        /*0544*/ 	.word	0x000000ff
        /*0548*/ 	.word	0x00000230
        /*054c*/ 	.short	0x0100
        /*054e*/ 	.byte	0x04
	.zero		1


	//   ....[70]....
        /*0550*/ 	.word	0x00000ad0
        /*0554*/ 	.word	0x000000ff
        /*0558*/ 	.word	0x00000118
        /*055c*/ 	.short	0x0100
        /*055e*/ 	.byte	0x04
	.zero		1


	//   ....[71]....
        /*0560*/ 	.word	0x00000ae0
        /*0564*/ 	.word	0x000000ff
        /*0568*/ 	.word	0x00000238
        /*056c*/ 	.short	0x0100
        /*056e*/ 	.byte	0x04
	.zero		1


	//   ....[72]....
        /*0570*/ 	.word	0x00000c20
        /*0574*/ 	.word	0x000000ff
        /*0578*/ 	.word	0x00000240
        /*057c*/ 	.short	0x0100
        /*057e*/ 	.byte	0x04
	.zero		1


	//   ....[73]....
        /*0580*/ 	.word	0x00000c30
        /*0584*/ 	.word	0x000000ff
        /*0588*/ 	.word	0x00000248
        /*058c*/ 	.short	0x0100
        /*058e*/ 	.byte	0x04
	.zero		1


	//   ....[74]....
        /*0590*/ 	.word	0x00000d20
        /*0594*/ 	.word	0x000000ff
        /*0598*/ 	.word	0x00000250
        /*059c*/ 	.short	0x0100
        /*059e*/ 	.byte	0x06
	.zero		1


	//   ....[75]....
        /*05a0*/ 	.word	0x00000d30
        /*05a4*/ 	.word	0x000000ff
        /*05a8*/ 	.word	0x00000258
        /*05ac*/ 	.short	0x0100
        /*05ae*/ 	.byte	0x06
	.zero		1


	//   ....[76]....
        /*05b0*/ 	.word	0x00000e70
        /*05b4*/ 	.word	0x000000ff
        /*05b8*/ 	.word	0x00000260
        /*05bc*/ 	.short	0x0100
        /*05be*/ 	.byte	0x06
	.zero		1


	//   ....[77]....
        /*05c0*/ 	.word	0x00000e80
        /*05c4*/ 	.word	0x000000ff
        /*05c8*/ 	.word	0x00000270
        /*05cc*/ 	.short	0x0100
        /*05ce*/ 	.byte	0x06
	.zero		1


	//   ....[78]....
        /*05d0*/ 	.word	0x00000e90
        /*05d4*/ 	.word	0x000000ff
        /*05d8*/ 	.word	0x00000268
        /*05dc*/ 	.short	0x0100
        /*05de*/ 	.byte	0x06
	.zero		1


	//   ....[79]....
        /*05e0*/ 	.word	0x00000ea0
        /*05e4*/ 	.word	0x000000ff
        /*05e8*/ 	.word	0x00000278
        /*05ec*/ 	.short	0x0100
        /*05ee*/ 	.byte	0x06
	.zero		1


	//   ....[80]....
        /*05f0*/ 	.word	0x00000fd0
        /*05f4*/ 	.word	0x000000ff
        /*05f8*/ 	.word	0x00000280
        /*05fc*/ 	.short	0x0100
        /*05fe*/ 	.byte	0x04
	.zero		1


	//   ....[81]....
        /*0600*/ 	.word	0x00000fe0
        /*0604*/ 	.word	0x000000ff
        /*0608*/ 	.word	0x000002a0
        /*060c*/ 	.short	0x0100
        /*060e*/ 	.byte	0x04
	.zero		1


	//   ....[82]....
        /*0610*/ 	.word	0x00000ff0
        /*0614*/ 	.word	0x000000ff
        /*0618*/ 	.word	0x00000288
        /*061c*/ 	.short	0x0100
        /*061e*/ 	.byte	0x04
	.zero		1


	//   ....[83]....
        /*0620*/ 	.word	0x00001000
        /*0624*/ 	.word	0x000000ff
        /*0628*/ 	.word	0x000002a8
        /*062c*/ 	.short	0x0100
        /*062e*/ 	.byte	0x04
	.zero		1


	//   ....[84]....
        /*0630*/ 	.word	0x00001010
        /*0634*/ 	.word	0x000000ff
        /*0638*/ 	.word	0x00000290
        /*063c*/ 	.short	0x0100
        /*063e*/ 	.byte	0x04
	.zero		1


	//   ....[85]....
        /*0640*/ 	.word	0x00001020
        /*0644*/ 	.word	0x000000ff
        /*0648*/ 	.word	0x000002b0
        /*064c*/ 	.short	0x0100
        /*064e*/ 	.byte	0x04
	.zero		1


	//   ....[86]....
        /*0650*/ 	.word	0x00001030
        /*0654*/ 	.word	0x000000ff
        /*0658*/ 	.word	0x00000298
        /*065c*/ 	.short	0x0100
        /*065e*/ 	.byte	0x04
	.zero		1


	//   ....[87]....
        /*0660*/ 	.word	0x00001040
        /*0664*/ 	.word	0x000000ff
        /*0668*/ 	.word	0x000002b8
        /*066c*/ 	.short	0x0100
        /*066e*/ 	.byte	0x04
	.zero		1


	//   ....[88]....
        /*0670*/ 	.word	0x00001140
        /*0674*/ 	.word	0x000000ff
        /*0678*/ 	.word	0x000002c0
        /*067c*/ 	.short	0x0100
        /*067e*/ 	.byte	0x04
	.zero		1


	//   ....[89]....
        /*0680*/ 	.word	0x00001150
        /*0684*/ 	.word	0x000000ff
        /*0688*/ 	.word	0x000002d0
        /*068c*/ 	.short	0x0100
        /*068e*/ 	.byte	0x04
	.zero		1


	//   ....[90]....
        /*0690*/ 	.word	0x00001160
        /*0694*/ 	.word	0x000000ff
        /*0698*/ 	.word	0x000002c8
        /*069c*/ 	.short	0x0100
        /*069e*/ 	.byte	0x04
	.zero		1


	//   ....[91]....
        /*06a0*/ 	.word	0x00001170
        /*06a4*/ 	.word	0x000000ff
        /*06a8*/ 	.word	0x000002d8
        /*06ac*/ 	.short	0x0100
        /*06ae*/ 	.byte	0x04
	.zero		1


	//   ....[92]....
        /*06b0*/ 	.word	0x00001270
        /*06b4*/ 	.word	0x000000ff
        /*06b8*/ 	.word	0x000002e0
        /*06bc*/ 	.short	0x0100
        /*06be*/ 	.byte	0x06
	.zero		1


	//   ....[93]....
        /*06c0*/ 	.word	0x00001ed0
        /*06c4*/ 	.word	0x00000000
        /*06c8*/ 	.word	0x000002d0
        /*06cc*/ 	.short	0x010a
        /*06ce*/ 	.byte	0xff
	.zero		1


	//   ....[94]....
        /*06d0*/ 	.word	0x00001f00
        /*06d4*/ 	.word	0x00000000
        /*06d8*/ 	.word	0x000002c0
        /*06dc*/ 	.short	0x0101
        /*06de*/ 	.byte	0xff
	.zero		1


	//   ....[95]....
        /*06e0*/ 	.word	0x00001fa0
        /*06e4*/ 	.word	0x000000ff
        /*06e8*/ 	.word	0x00000120
        /*06ec*/ 	.short	0x010a
        /*06ee*/ 	.byte	0x04
	.zero		1


	//   ....[96]....
        /*06f0*/ 	.word	0x00002070
        /*06f4*/ 	.word	0x000000ff
        /*06f8*/ 	.word	0x00000120
        /*06fc*/ 	.short	0x010a
        /*06fe*/ 	.byte	0x21
	.zero		1


	//   ....[97]....
        /*0700*/ 	.word	0x00002220
        /*0704*/ 	.word	0x000000ff
        /*0708*/ 	.word	0x00000120
        /*070c*/ 	.short	0x010a
        /*070e*/ 	.byte	0x05
	.zero		1


	//   ....[98]....
        /*0710*/ 	.word	0x00002330
        /*0714*/ 	.word	0x000000ff
        /*0718*/ 	.word	0x00000258
        /*071c*/ 	.short	0x0101
        /*071e*/ 	.byte	0x0d
	.zero		1


	//   ....[99]....
        /*0720*/ 	.word	0x00002350
        /*0724*/ 	.word	0x000000ff
        /*0728*/ 	.word	0x00000120
        /*072c*/ 	.short	0x010a
        /*072e*/ 	.byte	0x04
	.zero		1


	//   ....[100]....
        /*0730*/ 	.word	0x000023d0
        /*0734*/ 	.word	0x000000ff
        /*0738*/ 	.word	0x00000120
        /*073c*/ 	.short	0x010a
        /*073e*/ 	.byte	0x09
	.zero		1


	//   ....[101]....
        /*0740*/ 	.word	0x000025a0
        /*0744*/ 	.word	0x000000ff
        /*0748*/ 	.word	0x00000120
        /*074c*/ 	.short	0x010a
        /*074e*/ 	.byte	0x05
	.zero		1


	//   ....[102]....
        /*0750*/ 	.word	0x000026b0
        /*0754*/ 	.word	0x00000003
        /*0758*/ 	.word	0x00000260
        /*075c*/ 	.short	0x010a
        /*075e*/ 	.byte	0xff
	.zero		1


	//   ....[103]....
        /*0760*/ 	.word	0x00002800
        /*0764*/ 	.word	0x00000000
        /*0768*/ 	.word	0x00000000
        /*076c*/ 	.short	0x0101
        /*076e*/ 	.byte	0xff
	.zero		1


	//   ....[104]....
        /*0770*/ 	.word	0x00002da0
        /*0774*/ 	.word	0x000000ff
        /*0778*/ 	.word	0x00000000
        /*077c*/ 	.short	0x010a
        /*077e*/ 	.byte	0x04
	.zero		1


	//   ....[105]....
        /*0780*/ 	.word	0x00002e30
        /*0784*/ 	.word	0x000000ff
        /*0788*/ 	.word	0x00000000
        /*078c*/ 	.short	0x010a
        /*078e*/ 	.byte	0x05
	.zero		1


	//   ....[106]....
        /*0790*/ 	.word	0x00002ec0
        /*0794*/ 	.word	0x000000ff
        /*0798*/ 	.word	0x00000000
        /*079c*/ 	.short	0x010a
        /*079e*/ 	.byte	0x05
	.zero		1


	//   ....[107]....
        /*07a0*/ 	.word	0x00002f50
        /*07a4*/ 	.word	0x000000ff
        /*07a8*/ 	.word	0x00000000
        /*07ac*/ 	.short	0x010a
        /*07ae*/ 	.byte	0x05
	.zero		1


	//   ....[108]....
        /*07b0*/ 	.word	0x00002fe0
        /*07b4*/ 	.word	0x000000ff
        /*07b8*/ 	.word	0x00000000
        /*07bc*/ 	.short	0x010a
        /*07be*/ 	.byte	0x05
	.zero		1


	//   ....[109]....
        /*07c0*/ 	.word	0x00003070
        /*07c4*/ 	.word	0x000000ff
        /*07c8*/ 	.word	0x00000000
        /*07cc*/ 	.short	0x010a
        /*07ce*/ 	.byte	0x05
	.zero		1


	//   ....[110]....
        /*07d0*/ 	.word	0x00003100
        /*07d4*/ 	.word	0x000000ff
        /*07d8*/ 	.word	0x00000000
        /*07dc*/ 	.short	0x010a
        /*07de*/ 	.byte	0x05
	.zero		1


	//   ....[111]....
        /*07e0*/ 	.word	0x00003190
        /*07e4*/ 	.word	0x000000ff
        /*07e8*/ 	.word	0x00000000
        /*07ec*/ 	.short	0x010a
        /*07ee*/ 	.byte	0x05
	.zero		1


	//   ....[112]....
        /*07f0*/ 	.word	0x00003220
        /*07f4*/ 	.word	0x000000ff
        /*07f8*/ 	.word	0x00000000
        /*07fc*/ 	.short	0x010a
        /*07fe*/ 	.byte	0x05
	.zero		1


	//   ....[113]....
        /*0800*/ 	.word	0x000032b0
        /*0804*/ 	.word	0x000000ff
        /*0808*/ 	.word	0x00000000
        /*080c*/ 	.short	0x010a
        /*080e*/ 	.byte	0x05
	.zero		1


	//   ....[114]....
        /*0810*/ 	.word	0x00003340
        /*0814*/ 	.word	0x000000ff
        /*0818*/ 	.word	0x00000000
        /*081c*/ 	.short	0x010a
        /*081e*/ 	.byte	0x05
	.zero		1


	//   ....[115]....
        /*0820*/ 	.word	0x000033d0
        /*0824*/ 	.word	0x000000ff
        /*0828*/ 	.word	0x00000000
        /*082c*/ 	.short	0x010a
        /*082e*/ 	.byte	0x05
	.zero		1


	//   ....[116]....
        /*0830*/ 	.word	0x00003460
        /*0834*/ 	.word	0x000000ff
        /*0838*/ 	.word	0x00000000
        /*083c*/ 	.short	0x010a
        /*083e*/ 	.byte	0x05
	.zero		1


	//   ....[117]....
        /*0840*/ 	.word	0x000034f0
        /*0844*/ 	.word	0x000000ff
        /*0848*/ 	.word	0x00000000
        /*084c*/ 	.short	0x010a
        /*084e*/ 	.byte	0x05
	.zero		1


	//   ....[118]....
        /*0850*/ 	.word	0x00003580
        /*0854*/ 	.word	0x000000ff
        /*0858*/ 	.word	0x00000000
        /*085c*/ 	.short	0x010a
        /*085e*/ 	.byte	0x05
	.zero		1


	//   ....[119]....
        /*0860*/ 	.word	0x00003610
        /*0864*/ 	.word	0x000000ff
        /*0868*/ 	.word	0x00000000
        /*086c*/ 	.short	0x010a
        /*086e*/ 	.byte	0x05
	.zero		1


	//   ....[120]....
        /*0870*/ 	.word	0x000036a0
        /*0874*/ 	.word	0x000000ff
        /*0878*/ 	.word	0x00000000
        /*087c*/ 	.short	0x010a
        /*087e*/ 	.byte	0x05
	.zero		1


	//   ....[121]....
        /*0880*/ 	.word	0x00003730
        /*0884*/ 	.word	0x000000ff
        /*0888*/ 	.word	0x00000000
        /*088c*/ 	.short	0x010a
        /*088e*/ 	.byte	0x05
	.zero		1


	//   ....[122]....
        /*0890*/ 	.word	0x000037c0
        /*0894*/ 	.word	0x000000ff
        /*0898*/ 	.word	0x00000000
        /*089c*/ 	.short	0x010a
        /*089e*/ 	.byte	0x05
	.zero		1


	//   ....[123]....
        /*08a0*/ 	.word	0x00003850
        /*08a4*/ 	.word	0x000000ff
        /*08a8*/ 	.word	0x00000000
        /*08ac*/ 	.short	0x010a
        /*08ae*/ 	.byte	0x05
	.zero		1


	//   ....[124]....
        /*08b0*/ 	.word	0x000038e0
        /*08b4*/ 	.word	0x000000ff
        /*08b8*/ 	.word	0x00000000
        /*08bc*/ 	.short	0x010a
        /*08be*/ 	.byte	0x05
	.zero		1


	//   ....[125]....
        /*08c0*/ 	.word	0x00003970
        /*08c4*/ 	.word	0x000000ff
        /*08c8*/ 	.word	0x00000000
        /*08cc*/ 	.short	0x010a
        /*08ce*/ 	.byte	0x05
	.zero		1


	//   ....[126]....
        /*08d0*/ 	.word	0x00003a00
        /*08d4*/ 	.word	0x000000ff
        /*08d8*/ 	.word	0x00000000
        /*08dc*/ 	.short	0x010a
        /*08de*/ 	.byte	0x05
	.zero		1


	//   ....[127]....
        /*08e0*/ 	.word	0x00003a90
        /*08e4*/ 	.word	0x000000ff
        /*08e8*/ 	.word	0x00000000
        /*08ec*/ 	.short	0x010a
        /*08ee*/ 	.byte	0x05
	.zero		1


	//   ....[128]....
        /*08f0*/ 	.word	0x00003b20
        /*08f4*/ 	.word	0x000000ff
        /*08f8*/ 	.word	0x00000000
        /*08fc*/ 	.short	0x010a
        /*08fe*/ 	.byte	0x05
	.zero		1


	//   ....[129]....
        /*0900*/ 	.word	0x00003bb0
        /*0904*/ 	.word	0x000000ff
        /*0908*/ 	.word	0x00000000
        /*090c*/ 	.short	0x010a
        /*090e*/ 	.byte	0x05
	.zero		1


	//   ....[130]....
        /*0910*/ 	.word	0x00003c40
        /*0914*/ 	.word	0x000000ff
        /*0918*/ 	.word	0x00000000
        /*091c*/ 	.short	0x010a
        /*091e*/ 	.byte	0x05
	.zero		1


	//   ....[131]....
        /*0920*/ 	.word	0x00003cd0
        /*0924*/ 	.word	0x000000ff
        /*0928*/ 	.word	0x00000000
        /*092c*/ 	.short	0x010a
        /*092e*/ 	.byte	0x05
	.zero		1


	//   ....[132]....
        /*0930*/ 	.word	0x00003d60
        /*0934*/ 	.word	0x000000ff
        /*0938*/ 	.word	0x00000000
        /*093c*/ 	.short	0x010a
        /*093e*/ 	.byte	0x05
	.zero		1


	//   ....[133]....
        /*0940*/ 	.word	0x00003df0
        /*0944*/ 	.word	0x000000ff
        /*0948*/ 	.word	0x00000000
        /*094c*/ 	.short	0x010a
        /*094e*/ 	.byte	0x05
	.zero		1


	//   ....[134]....
        /*0950*/ 	.word	0x00003e80
        /*0954*/ 	.word	0x000000ff
        /*0958*/ 	.word	0x00000000
        /*095c*/ 	.short	0x010a
        /*095e*/ 	.byte	0x05
	.zero		1


	//   ....[135]....
        /*0960*/ 	.word	0x00003f10
        /*0964*/ 	.word	0x000000ff
        /*0968*/ 	.word	0x00000000
        /*096c*/ 	.short	0x010a
        /*096e*/ 	.byte	0x05
	.zero		1


	//   ....[136]....
        /*0970*/ 	.word	0x00003fa0
        /*0974*/ 	.word	0x000000ff
        /*0978*/ 	.word	0x00000000
        /*097c*/ 	.short	0x010a
        /*097e*/ 	.byte	0x05
	.zero		1


	//   ....[137]....
        /*0980*/ 	.word	0x00004030
        /*0984*/ 	.word	0x000000ff
        /*0988*/ 	.word	0x00000000
        /*098c*/ 	.short	0x010a
        /*098e*/ 	.byte	0x05
	.zero		1


	//   ....[138]....
        /*0990*/ 	.word	0x000040c0
        /*0994*/ 	.word	0x000000ff
        /*0998*/ 	.word	0x00000000
        /*099c*/ 	.short	0x010a
        /*099e*/ 	.byte	0x05
	.zero		1


	//   ....[139]....
        /*09a0*/ 	.word	0x00004160
        /*09a4*/ 	.word	0x00000000
        /*09a8*/ 	.word	0x00000000
        /*09ac*/ 	.short	0x010a
        /*09ae*/ 	.byte	0xff
	.zero		1


	//   ....[140]....
        /*09b0*/ 	.word	0x000042a0
        /*09b4*/ 	.word	0x00000002
        /*09b8*/ 	.word	0x000002c0
        /*09bc*/ 	.short	0x010a
        /*09be*/ 	.byte	0xff
	.zero		1


	//   ....[141]....
        /*09c0*/ 	.word	0x00004310
        /*09c4*/ 	.word	0x00000002
        /*09c8*/ 	.word	0x00000000
        /*09cc*/ 	.short	0x0101
        /*09ce*/ 	.byte	0xff
	.zero		1


	//   ....[142]....
        /*09d0*/ 	.word	0x00004330
        /*09d4*/ 	.word	0x000000ff
        /*09d8*/ 	.word	0x00000270
        /*09dc*/ 	.short	0x010a
        /*09de*/ 	.byte	0x04
	.zero		1


	//   ....[143]....
        /*09e0*/ 	.word	0x00004450
        /*09e4*/ 	.word	0x00000002
        /*09e8*/ 	.word	0x00000260
        /*09ec*/ 	.short	0x010a
        /*09ee*/ 	.byte	0xff
	.zero		1


	//   ....[144]....
        /*09f0*/ 	.word	0x00004550
        /*09f4*/ 	.word	0x00000002
        /*09f8*/ 	.word	0x00000000
        /*09fc*/ 	.short	0x0101
        /*09fe*/ 	.byte	0xff
	.zero		1


	//   ....[145]....
        /*0a00*/ 	.word	0x000045e0
        /*0a04*/ 	.word	0x000000ff
        /*0a08*/ 	.word	0x00000270
        /*0a0c*/ 	.short	0x0106
        /*0a0e*/ 	.byte	0x04
	.zero		1


	//   ....[146]....
        /*0a10*/ 	.word	0x00004600
        /*0a14*/ 	.word	0x000000ff
        /*0a18*/ 	.word	0x00000270
        /*0a1c*/ 	.short	0x010a
        /*0a1e*/ 	.byte	0x04
	.zero		1


	//   ....[147]....
        /*0a20*/ 	.word	0x00004690
        /*0a24*/ 	.word	0x000000ff
        /*0a28*/ 	.word	0x00000270
        /*0a2c*/ 	.short	0x0106
        /*0a2e*/ 	.byte	0x07
	.zero		1


	//   ....[148]....
        /*0a30*/ 	.word	0x000046d0
        /*0a34*/ 	.word	0x00000000
        /*0a38*/ 	.word	0x00000270
        /*0a3c*/ 	.short	0x010a
        /*0a3e*/ 	.byte	0xff
	.zero		1


	//   ....[149]....
        /*0a40*/ 	.word	0x00004920
        /*0a44*/ 	.word	0x000000ff
        /*0a48*/ 	.word	0x00000008
        /*0a4c*/ 	.short	0x010a
        /*0a4e*/ 	.byte	0x05
	.zero		1


	//   ....[150]....
        /*0a50*/ 	.word	0x00004940
        /*0a54*/ 	.word	0x000000ff
        /*0a58*/ 	.word	0x00000008
        /*0a5c*/ 	.short	0x010a
        /*0a5e*/ 	.byte	0x05
	.zero		1


	//   ....[151]....
        /*0a60*/ 	.word	0x00004ad0
        /*0a64*/ 	.word	0x000000ff
        /*0a68*/ 	.word	0x00000008
        /*0a6c*/ 	.short	0x010a
        /*0a6e*/ 	.byte	0x05
	.zero		1


	//   ....[152]....
        /*0a70*/ 	.word	0x00004af0
        /*0a74*/ 	.word	0x000000ff
        /*0a78*/ 	.word	0x00000008
        /*0a7c*/ 	.short	0x010a
        /*0a7e*/ 	.byte	0x05
	.zero		1


	//   ....[153]....
        /*0a80*/ 	.word	0x00004bb0
        /*0a84*/ 	.word	0x000000ff
        /*0a88*/ 	.word	0x00000000
        /*0a8c*/ 	.short	0x0101
        /*0a8e*/ 	.byte	0x04
	.zero		1


	//   ....[154]....
        /*0a90*/ 	.word	0x00004eb0
        /*0a94*/ 	.word	0x00000000
        /*0a98*/ 	.word	0x00000260
        /*0a9c*/ 	.short	0x010a
        /*0a9e*/ 	.byte	0xff
	.zero		1


	//   ....[155]....
        /*0aa0*/ 	.word	0x00004f70
        /*0aa4*/ 	.word	0x00000000
        /*0aa8*/ 	.word	0x00000000
        /*0aac*/ 	.short	0x0101
        /*0aae*/ 	.byte	0xff
	.zero		1


	//   ....[156]....
        /*0ab0*/ 	.word	0x00005030
        /*0ab4*/ 	.word	0x000000ff
        /*0ab8*/ 	.word	0x00000000
        /*0abc*/ 	.short	0x010a
        /*0abe*/ 	.byte	0x04
	.zero		1


	//   ....[157]....
        /*0ac0*/ 	.word	0x00005040
        /*0ac4*/ 	.word	0x000000ff
        /*0ac8*/ 	.word	0x000002a0
        /*0acc*/ 	.short	0x010a
        /*0ace*/ 	.byte	0x17
	.zero		1


	//   ....[158]....
        /*0ad0*/ 	.word	0x000050f0
        /*0ad4*/ 	.word	0x000000ff
        /*0ad8*/ 	.word	0x00000000
        /*0adc*/ 	.short	0x010a
        /*0ade*/ 	.byte	0x05
	.zero		1


	//   ....[159]....
        /*0ae0*/ 	.word	0x00005230
        /*0ae4*/ 	.word	0x000000ff
        /*0ae8*/ 	.word	0x00000000
        /*0aec*/ 	.short	0x010a
        /*0aee*/ 	.byte	0x04
	.zero		1


	//   ....[160]....
        /*0af0*/ 	.word	0x00005480
        /*0af4*/ 	.word	0x000000ff
        /*0af8*/ 	.word	0x00000000
        /*0afc*/ 	.short	0x010a
        /*0afe*/ 	.byte	0x04
	.zero		1


	//   ....[161]....
        /*0b00*/ 	.word	0x00005510
        /*0b04*/ 	.word	0x000000ff
        /*0b08*/ 	.word	0x00000000
        /*0b0c*/ 	.short	0x010a
        /*0b0e*/ 	.byte	0x05
	.zero		1


	//   ....[162]....
        /*0b10*/ 	.word	0x000055a0
        /*0b14*/ 	.word	0x000000ff
        /*0b18*/ 	.word	0x00000000
        /*0b1c*/ 	.short	0x010a
        /*0b1e*/ 	.byte	0x05
	.zero		1


	//   ....[163]....
        /*0b20*/ 	.word	0x00005640
        /*0b24*/ 	.word	0x00000000
        /*0b28*/ 	.word	0x00000000
        /*0b2c*/ 	.short	0x010a
        /*0b2e*/ 	.byte	0xff
	.zero		1


	//   ....[164]....
        /*0b30*/ 	.word	0x00005680
        /*0b34*/ 	.word	0x00000000
        /*0b38*/ 	.word	0x00000000
        /*0b3c*/ 	.short	0x010a
        /*0b3e*/ 	.byte	0xff
	.zero		1


	//   ....[165]....
        /*0b40*/ 	.word	0x000056f0
        /*0b44*/ 	.word	0x000000ff
        /*0b48*/ 	.word	0x00000000
        /*0b4c*/ 	.short	0x0101
        /*0b4e*/ 	.byte	0x04
	.zero		1


	//   ....[166]....
        /*0b50*/ 	.word	0x00005730
        /*0b54*/ 	.word	0x000000ff
        /*0b58*/ 	.word	0x000002e0
        /*0b5c*/ 	.short	0x010a
        /*0b5e*/ 	.byte	0x11
	.zero		1


	//   ....[167]....
        /*0b60*/ 	.word	0x00005780
        /*0b64*/ 	.word	0x000000ff
        /*0b68*/ 	.word	0x00000000
        /*0b6c*/ 	.short	0x0101
        /*0b6e*/ 	.byte	0x04
	.zero		1


	//   ....[168]....
        /*0b70*/ 	.word	0x00005c40
        /*0b74*/ 	.word	0x00000003
        /*0b78*/ 	.word	0x00000260
        /*0b7c*/ 	.short	0x010a
        /*0b7e*/ 	.byte	0xff
	.zero		1


	//   ....[169]....
        /*0b80*/ 	.word	0x00005db0
        /*0b84*/ 	.word	0x00000000
        /*0b88*/ 	.word	0x00000000
        /*0b8c*/ 	.short	0x0101
        /*0b8e*/ 	.byte	0xff
	.zero		1


	//   ....[170]....
        /*0b90*/ 	.word	0x00006270
        /*0b94*/ 	.word	0x000000ff
        /*0b98*/ 	.word	0x00000258
        /*0b9c*/ 	.short	0x010a
        /*0b9e*/ 	.byte	0x11
	.zero		1


	//   ....[171]....
        /*0ba0*/ 	.word	0x00006400
        /*0ba4*/ 	.word	0x000000ff
        /*0ba8*/ 	.word	0x00000248
        /*0bac*/ 	.short	0x010a
        /*0bae*/ 	.byte	0x11
	.zero		1


	//   ....[172]....
        /*0bb0*/ 	.word	0x00006610
        /*0bb4*/ 	.word	0x000000ff
        /*0bb8*/ 	.word	0x00000240
        /*0bbc*/ 	.short	0x010b
        /*0bbe*/ 	.byte	0x11
	.zero		1


	//   ....[173]....
        /*0bc0*/ 	.word	0x00006620
        /*0bc4*/ 	.word	0x000000ff
        /*0bc8*/ 	.word	0x00000000
        /*0bcc*/ 	.short	0x0101
        /*0bce*/ 	.byte	0x22
	.zero		1


	//   ....[174]....
        /*0bd0*/ 	.word	0x00006660
        /*0bd4*/ 	.word	0x00000000
        /*0bd8*/ 	.word	0x00000248
        /*0bdc*/ 	.short	0x010a
        /*0bde*/ 	.byte	0xff
	.zero		1


	//   ....[175]....
        /*0be0*/ 	.word	0x000069d0
        /*0be4*/ 	.word	0x00000003
        /*0be8*/ 	.word	0x00000260
        /*0bec*/ 	.short	0x010a
        /*0bee*/ 	.byte	0xff
	.zero		1


	//   ....[176]....
        /*0bf0*/ 	.word	0x00006b50
        /*0bf4*/ 	.word	0x00000000
        /*0bf8*/ 	.word	0x00000000
        /*0bfc*/ 	.short	0x0101
        /*0bfe*/ 	.byte	0xff
	.zero		1


	//   ....[177]....
        /*0c00*/ 	.word	0x000075b0
        /*0c04*/ 	.word	0x000000ff
        /*0c08*/ 	.word	0x00000240
        /*0c0c*/ 	.short	0x010a
        /*0c0e*/ 	.byte	0x2c
	.zero		1


	//   ....[178]....
        /*0c10*/ 	.word	0x000075c0
        /*0c14*/ 	.word	0x00000052
        /*0c18*/ 	.word	0x00000280
        /*0c1c*/ 	.short	0x010a
        /*0c1e*/ 	.byte	0xff
	.zero		1


	//   ....[179]....
        /*0c20*/ 	.word	0x00007710
        /*0c24*/ 	.word	0x000000ff
        /*0c28*/ 	.word	0x00000240
        /*0c2c*/ 	.short	0x010a
        /*0c2e*/ 	.byte	0x2c
	.zero		1


	//   ....[180]....
        /*0c30*/ 	.word	0x00007800
        /*0c34*/ 	.word	0x000000ff
        /*0c38*/ 	.word	0x00000000
        /*0c3c*/ 	.short	0x0101
        /*0c3e*/ 	.byte	0x04
	.zero		1


	//   ....[181]....
        /*0c40*/ 	.word	0x00007860
        /*0c44*/ 	.word	0x00000052
        /*0c48*/ 	.word	0x00000280
        /*0c4c*/ 	.short	0x010a
        /*0c4e*/ 	.byte	0xff
	.zero		1


	//   ....[182]....
        /*0c50*/ 	.word	0x00007c40
        /*0c54*/ 	.word	0x00000052
        /*0c58*/ 	.word	0x00000000
        /*0c5c*/ 	.short	0x0101
        /*0c5e*/ 	.byte	0xff
	.zero		1


	//   ....[183]....
        /*0c60*/ 	.word	0x00008490
        /*0c64*/ 	.word	0x00000000
        /*0c68*/ 	.word	0x000002d0
        /*0c6c*/ 	.short	0x010a
        /*0c6e*/ 	.byte	0xff
	.zero		1


	//   ....[184]....
        /*0c70*/ 	.word	0x000084f0
        /*0c74*/ 	.word	0x00000000
        /*0c78*/ 	.word	0x00000120
        /*0c7c*/ 	.short	0x010a
        /*0c7e*/ 	.byte	0xff
	.zero		1


	//   ....[185]....
        /*0c80*/ 	.word	0x00008550
        /*0c84*/ 	.word	0x00000000
        /*0c88*/ 	.word	0x00000120
        /*0c8c*/ 	.short	0x010a
        /*0c8e*/ 	.byte	0xff
	.zero		1


	//   ....[186]....
        /*0c90*/ 	.word	0x000085a0
        /*0c94*/ 	.word	0x00000003
        /*0c98*/ 	.word	0x00000260
        /*0c9c*/ 	.short	0x010a
        /*0c9e*/ 	.byte	0xff
	.zero		1


	//   ....[187]....
        /*0ca0*/ 	.word	0x00008600
        /*0ca4*/ 	.word	0x00000000
        /*0ca8*/ 	.word	0x00000000
        /*0cac*/ 	.short	0x010a
        /*0cae*/ 	.byte	0xff
	.zero		1


	//   ....[188]....
        /*0cb0*/ 	.word	0x00008660
        /*0cb4*/ 	.word	0x00000000
        /*0cb8*/ 	.word	0x00000000
        /*0cbc*/ 	.short	0x010a
        /*0cbe*/ 	.byte	0xff
	.zero		1


	//   ....[189]....
        /*0cc0*/ 	.word	0x000086c0
        /*0cc4*/ 	.word	0x00000000
        /*0cc8*/ 	.word	0x00000000
        /*0ccc*/ 	.short	0x010a
        /*0cce*/ 	.byte	0xff
	.zero		1


	//   ....[190]....
        /*0cd0*/ 	.word	0x00008720
        /*0cd4*/ 	.word	0x00000000
        /*0cd8*/ 	.word	0x00000000
        /*0cdc*/ 	.short	0x010a
        /*0cde*/ 	.byte	0xff
	.zero		1


	//   ....[191]....
        /*0ce0*/ 	.word	0x00008780
        /*0ce4*/ 	.word	0x00000000
        /*0ce8*/ 	.word	0x00000000
        /*0cec*/ 	.short	0x010a
        /*0cee*/ 	.byte	0xff
	.zero		1


	//   ....[192]....
        /*0cf0*/ 	.word	0x000087e0
        /*0cf4*/ 	.word	0x00000000
        /*0cf8*/ 	.word	0x00000000
        /*0cfc*/ 	.short	0x010a
        /*0cfe*/ 	.byte	0xff
	.zero		1


	//   ....[193]....
        /*0d00*/ 	.word	0x00008840
        /*0d04*/ 	.word	0x00000000
        /*0d08*/ 	.word	0x00000000
        /*0d0c*/ 	.short	0x010a
        /*0d0e*/ 	.byte	0xff
	.zero		1


	//   ....[194]....
        /*0d10*/ 	.word	0x000088a0
        /*0d14*/ 	.word	0x00000000
        /*0d18*/ 	.word	0x00000000
        /*0d1c*/ 	.short	0x010a
        /*0d1e*/ 	.byte	0xff
	.zero		1


	//   ....[195]....
        /*0d20*/ 	.word	0x00008900
        /*0d24*/ 	.word	0x00000000
        /*0d28*/ 	.word	0x00000000
        /*0d2c*/ 	.short	0x010a
        /*0d2e*/ 	.byte	0xff
	.zero		1


	//   ....[196]....
        /*0d30*/ 	.word	0x00008960
        /*0d34*/ 	.word	0x00000000
        /*0d38*/ 	.word	0x00000000
        /*0d3c*/ 	.short	0x010a
        /*0d3e*/ 	.byte	0xff
	.zero		1


	//   ....[197]....
        /*0d40*/ 	.word	0x000089c0
        /*0d44*/ 	.word	0x00000000
        /*0d48*/ 	.word	0x00000000
        /*0d4c*/ 	.short	0x010a
        /*0d4e*/ 	.byte	0xff
	.zero		1


	//   ....[198]....
        /*0d50*/ 	.word	0x00008a20
        /*0d54*/ 	.word	0x00000000
        /*0d58*/ 	.word	0x00000000
        /*0d5c*/ 	.short	0x010a
        /*0d5e*/ 	.byte	0xff
	.zero		1


	//   ....[199]....
        /*0d60*/ 	.word	0x00008a80
        /*0d64*/ 	.word	0x00000000
        /*0d68*/ 	.word	0x00000000
        /*0d6c*/ 	.short	0x010a
        /*0d6e*/ 	.byte	0xff
	.zero		1


	//   ....[200]....
        /*0d70*/ 	.word	0x00008ae0
        /*0d74*/ 	.word	0x00000000
        /*0d78*/ 	.word	0x00000000
        /*0d7c*/ 	.short	0x010a
        /*0d7e*/ 	.byte	0xff
	.zero		1


	//   ....[201]....
        /*0d80*/ 	.word	0x00008b40
        /*0d84*/ 	.word	0x00000000
        /*0d88*/ 	.word	0x00000000
        /*0d8c*/ 	.short	0x010a
        /*0d8e*/ 	.byte	0xff
	.zero		1


	//   ....[202]....
        /*0d90*/ 	.word	0x00008ba0
        /*0d94*/ 	.word	0x00000000
        /*0d98*/ 	.word	0x00000000
        /*0d9c*/ 	.short	0x010a
        /*0d9e*/ 	.byte	0xff
	.zero		1


	//   ....[203]....
        /*0da0*/ 	.word	0x00008c00
        /*0da4*/ 	.word	0x00000000
        /*0da8*/ 	.word	0x00000000
        /*0dac*/ 	.short	0x010a
        /*0dae*/ 	.byte	0xff
	.zero		1


	//   ....[204]....
        /*0db0*/ 	.word	0x00008c60
        /*0db4*/ 	.word	0x00000000
        /*0db8*/ 	.word	0x00000000
        /*0dbc*/ 	.short	0x010a
        /*0dbe*/ 	.byte	0xff
	.zero		1


	//   ....[205]....
        /*0dc0*/ 	.word	0x00008cc0
        /*0dc4*/ 	.word	0x00000000
        /*0dc8*/ 	.word	0x00000000
        /*0dcc*/ 	.short	0x010a
        /*0dce*/ 	.byte	0xff
	.zero		1


	//   ....[206]....
        /*0dd0*/ 	.word	0x00008d20
        /*0dd4*/ 	.word	0x00000000
        /*0dd8*/ 	.word	0x00000000
        /*0ddc*/ 	.short	0x010a
        /*0dde*/ 	.byte	0xff
	.zero		1


	//   ....[207]....
        /*0de0*/ 	.word	0x00008d80
        /*0de4*/ 	.word	0x00000000
        /*0de8*/ 	.word	0x00000000
        /*0dec*/ 	.short	0x010a
        /*0dee*/ 	.byte	0xff
	.zero		1


	//   ....[208]....
        /*0df0*/ 	.word	0x00008de0
        /*0df4*/ 	.word	0x00000000
        /*0df8*/ 	.word	0x00000000
        /*0dfc*/ 	.short	0x010a
        /*0dfe*/ 	.byte	0xff
	.zero		1


	//   ....[209]....
        /*0e00*/ 	.word	0x00008e40
        /*0e04*/ 	.word	0x00000000
        /*0e08*/ 	.word	0x00000000
        /*0e0c*/ 	.short	0x010a
        /*0e0e*/ 	.byte	0xff
	.zero		1


	//   ....[210]....
        /*0e10*/ 	.word	0x00008ea0
        /*0e14*/ 	.word	0x00000000
        /*0e18*/ 	.word	0x00000000
        /*0e1c*/ 	.short	0x010a
        /*0e1e*/ 	.byte	0xff
	.zero		1


	//   ....[211]....
        /*0e20*/ 	.word	0x00008f00
        /*0e24*/ 	.word	0x00000000
        /*0e28*/ 	.word	0x00000000
        /*0e2c*/ 	.short	0x010a
        /*0e2e*/ 	.byte	0xff
	.zero		1


	//   ....[212]....
        /*0e30*/ 	.word	0x00008f60
        /*0e34*/ 	.word	0x00000000
        /*0e38*/ 	.word	0x00000000
        /*0e3c*/ 	.short	0x010a
        /*0e3e*/ 	.byte	0xff
	.zero		1


	//   ....[213]....
        /*0e40*/ 	.word	0x00008fc0
        /*0e44*/ 	.word	0x00000000
        /*0e48*/ 	.word	0x00000000
        /*0e4c*/ 	.short	0x010a
        /*0e4e*/ 	.byte	0xff
	.zero		1


	//   ....[214]....
        /*0e50*/ 	.word	0x00009020
        /*0e54*/ 	.word	0x00000000
        /*0e58*/ 	.word	0x00000000
        /*0e5c*/ 	.short	0x010a
        /*0e5e*/ 	.byte	0xff
	.zero		1


	//   ....[215]....
        /*0e60*/ 	.word	0x00009080
        /*0e64*/ 	.word	0x00000000
        /*0e68*/ 	.word	0x00000000
        /*0e6c*/ 	.short	0x010a
        /*0e6e*/ 	.byte	0xff
	.zero		1


	//   ....[216]....
        /*0e70*/ 	.word	0x000090e0
        /*0e74*/ 	.word	0x00000000
        /*0e78*/ 	.word	0x00000000
        /*0e7c*/ 	.short	0x010a
        /*0e7e*/ 	.byte	0xff
	.zero		1


	//   ....[217]....
        /*0e80*/ 	.word	0x00009140
        /*0e84*/ 	.word	0x00000000
        /*0e88*/ 	.word	0x00000000
        /*0e8c*/ 	.short	0x010a
        /*0e8e*/ 	.byte	0xff
	.zero		1


	//   ....[218]....
        /*0e90*/ 	.word	0x000091a0
        /*0e94*/ 	.word	0x00000000
        /*0e98*/ 	.word	0x00000000
        /*0e9c*/ 	.short	0x010a
        /*0e9e*/ 	.byte	0xff
	.zero		1


	//   ....[219]....
        /*0ea0*/ 	.word	0x00009200
        /*0ea4*/ 	.word	0x00000000
        /*0ea8*/ 	.word	0x00000000
        /*0eac*/ 	.short	0x010a
        /*0eae*/ 	.byte	0xff
	.zero		1


	//   ....[220]....
        /*0eb0*/ 	.word	0x00009260
        /*0eb4*/ 	.word	0x00000000
        /*0eb8*/ 	.word	0x00000000
        /*0ebc*/ 	.short	0x010a
        /*0ebe*/ 	.byte	0xff
	.zero		1


	//   ....[221]....
        /*0ec0*/ 	.word	0x000092c0
        /*0ec4*/ 	.word	0x00000000
        /*0ec8*/ 	.word	0x00000000
        /*0ecc*/ 	.short	0x010a
        /*0ece*/ 	.byte	0xff
	.zero		1


	//   ....[222]....
        /*0ed0*/ 	.word	0x00009310
        /*0ed4*/ 	.word	0x00000002
        /*0ed8*/ 	.word	0x000002c0
        /*0edc*/ 	.short	0x010a
        /*0ede*/ 	.byte	0xff
	.zero		1


	//   ....[223]....
        /*0ee0*/ 	.word	0x00009370
        /*0ee4*/ 	.word	0x00000002
        /*0ee8*/ 	.word	0x00000270
        /*0eec*/ 	.short	0x010a
        /*0eee*/ 	.byte	0xff
	.zero		1


	//   ....[224]....
        /*0ef0*/ 	.word	0x000093c0
        /*0ef4*/ 	.word	0x00000002
        /*0ef8*/ 	.word	0x00000260
        /*0efc*/ 	.short	0x010a
        /*0efe*/ 	.byte	0xff
	.zero		1


	//   ....[225]....
        /*0f00*/ 	.word	0x00009420
        /*0f04*/ 	.word	0x00000000
        /*0f08*/ 	.word	0x00000270
        /*0f0c*/ 	.short	0x010a
        /*0f0e*/ 	.byte	0xff
	.zero		1


	//   ....[226]....
        /*0f10*/ 	.word	0x00009480
        /*0f14*/ 	.word	0x00000005
        /*0f18*/ 	.word	0x00000008
        /*0f1c*/ 	.short	0x010a
        /*0f1e*/ 	.byte	0xff
	.zero		1


	//   ....[227]....
        /*0f20*/ 	.word	0x00009570
        /*0f24*/ 	.word	0x00000000
        /*0f28*/ 	.word	0x00000008
        /*0f2c*/ 	.short	0x010a
        /*0f2e*/ 	.byte	0xff
	.zero		1


	//   ....[228]....
        /*0f30*/ 	.word	0x000095c0
        /*0f34*/ 	.word	0x00000000
        /*0f38*/ 	.word	0x00000260
        /*0f3c*/ 	.short	0x010a
        /*0f3e*/ 	.byte	0xff
	.zero		1


	//   ....[229]....
        /*0f40*/ 	.word	0x00009620
        /*0f44*/ 	.word	0x00000000
        /*0f48*/ 	.word	0x000002a0
        /*0f4c*/ 	.short	0x010a
        /*0f4e*/ 	.byte	0xff
	.zero		1


	//   ....[230]....
        /*0f50*/ 	.word	0x00009680
        /*0f54*/ 	.word	0x00000000
        /*0f58*/ 	.word	0x00000000
        /*0f5c*/ 	.short	0x010a
        /*0f5e*/ 	.byte	0xff
	.zero		1


	//   ....[231]....
        /*0f60*/ 	.word	0x000096e0
        /*0f64*/ 	.word	0x00000000
        /*0f68*/ 	.word	0x00000000
        /*0f6c*/ 	.short	0x010a
        /*0f6e*/ 	.byte	0xff
	.zero		1


	//   ....[232]....
        /*0f70*/ 	.word	0x00009740
        /*0f74*/ 	.word	0x00000000
        /*0f78*/ 	.word	0x00000000
        /*0f7c*/ 	.short	0x010a
        /*0f7e*/ 	.byte	0xff
	.zero		1


	//   ....[233]....
        /*0f80*/ 	.word	0x000097a0
        /*0f84*/ 	.word	0x00000000
        /*0f88*/ 	.word	0x00000000
        /*0f8c*/ 	.short	0x010a
        /*0f8e*/ 	.byte	0xff
	.zero		1


	//   ....[234]....
        /*0f90*/ 	.word	0x00009800
        /*0f94*/ 	.word	0x00000000
        /*0f98*/ 	.word	0x000002e0
        /*0f9c*/ 	.short	0x010a
        /*0f9e*/ 	.byte	0xff
	.zero		1


	//   ....[235]....
        /*0fa0*/ 	.word	0x00009850
        /*0fa4*/ 	.word	0x00000003
        /*0fa8*/ 	.word	0x00000260
        /*0fac*/ 	.short	0x010a
        /*0fae*/ 	.byte	0xff
	.zero		1


	//   ....[236]....
        /*0fb0*/ 	.word	0x000098b0
        /*0fb4*/ 	.word	0x00000000
        /*0fb8*/ 	.word	0x00000258
        /*0fbc*/ 	.short	0x010a
        /*0fbe*/ 	.byte	0xff
	.zero		1


	//   ....[237]....
        /*0fc0*/ 	.word	0x00009910
        /*0fc4*/ 	.word	0x00000000
        /*0fc8*/ 	.word	0x00000248
        /*0fcc*/ 	.short	0x010a
        /*0fce*/ 	.byte	0xff
	.zero		1


	//   ....[238]....
        /*0fd0*/ 	.word	0x00009960
        /*0fd4*/ 	.word	0x00000003
        /*0fd8*/ 	.word	0x00000260
        /*0fdc*/ 	.short	0x010a
        /*0fde*/ 	.byte	0xff
	.zero		1


	//   ....[239]....
        /*0fe0*/ 	.word	0x000099c0
        /*0fe4*/ 	.word	0x00000000
        /*0fe8*/ 	.word	0x00000240
        /*0fec*/ 	.short	0x010a
        /*0fee*/ 	.byte	0xff
	.zero		1


	//   ....[240]....
        /*0ff0*/ 	.word	0x00009a10
        /*0ff4*/ 	.word	0x00000052
        /*0ff8*/ 	.word	0x00000280
        /*0ffc*/ 	.short	0x010a
        /*0ffe*/ 	.byte	0xff
	.zero		1


	//----- nvinfo : EIATTR_NUM_MBARRIERS
	.align		4
.L_47:
        /*1000*/ 	.byte	0x03, 0x38
        /*1002*/ 	.short	0x005d


	//----- nvinfo : EIATTR_EXIT_INSTR_OFFSETS
	.align		4
        /*1004*/ 	.byte	0x04, 0x1c
        /*1006*/ 	.short	(.L_49 - .L_48)


	//   ....[0]....
.L_48:
        /*1008*/ 	.word	0x00004190


	//   ....[1]....
        /*100c*/ 	.word	0x000046a0


	//   ....[2]....
        /*1010*/ 	.word	0x00004700


	//   ....[3]....
        /*1014*/ 	.word	0x000059b0


	//   ....[4]....
        /*1018*/ 	.word	0x00006690


	//   ....[5]....
        /*101c*/ 	.word	0x000066d0


	//   ....[6]....
        /*1020*/ 	.word	0x00008480


	//----- nvinfo : EIATTR_MAX_THREADS
	.align		4
.L_49:
        /*1024*/ 	.byte	0x04, 0x05
        /*1026*/ 	.short	(.L_51 - .L_50)
.L_50:
        /*1028*/ 	.word	0x00000100
        /*102c*/ 	.word	0x00000001
        /*1030*/ 	.word	0x00000001


	//----- nvinfo : EIATTR_CRS_STACK_SIZE
	.align		4
.L_51:
        /*1034*/ 	.byte	0x04, 0x1e
        /*1036*/ 	.short	(.L_53 - .L_52)
.L_52:
        /*1038*/ 	.word	0x00000000


	//----- nvinfo : EIATTR_CBANK_PARAM_SIZE
	.align		4
.L_53:
        /*103c*/ 	.byte	0x03, 0x19
        /*103e*/ 	.short	0x0800


	//----- nvinfo : EIATTR_PARAM_CBANK
	.align		4
        /*1040*/ 	.byte	0x04, 0x0a
        /*1042*/ 	.short	(.L_55 - .L_54)
	.align		4
.L_54:
        /*1044*/ 	.word	index@(.nv.constant0._ZN7cutlass13device_kernelINS_4gemm6kernel13GemmUniversalIN4cute5tupleIJiiiiEEENS1_10collective13CollectiveMmaINS1_35MainloopSm100TmaUmmaWarpSpecializedILi36ELi2ELi4ENS5_IJNS4_1CILi8EEENSA_ILi1EEESC_EEEEENS5_IJNSA_ILi128EEENSA_ILi64EEESG_EEENS_12float_e4m3_tENS5_IJlSC_lEEESI_SJ_NS4_8TiledMMAINS4_8MMA_AtomIJNS4_10MMA_TraitsINS4_25SM100_MMA_F8F6F4_2x1SM_SSEJSI_SI_fSF_SG_NS4_17integral_constantINS4_4UMMA5MajorELSQ_0EEESR_NSO_INSP_7ScaleInELSS_0EEEST_EEEEEENS4_6LayoutINS5_IJSC_SC_SC_EEENS5_IJNSA_ILi0EEESY_SY_EEEEENS5_IJNS4_10UnderscoreES11_S11_EEEEENS4_18SM100_TMA_2SM_LOADENS4_14ComposedLayoutINS4_7SwizzleILi2ELi4ELi3EEENS4_18smem_ptr_flag_bitsILi8EEENSW_INS5_IJSB_SG_EEENS5_IJSG_SC_EEEEEEEvNS4_8identityENS4_28SM100_TMA_2SM_LOAD_MULTICASTES1D_vS1E_EENS_8epilogue10collective18CollectiveEpilogueINS1H_23Sm100TmaWarpSpecializedILi1ELi1ELi32ELb0ELb0EEEJNS5_IJSG_SG_SG_EEENS5_IJNSW_ISG_SC_EES1N_EEESI_SJ_SI_SJ_NS1H_6fusion15FusionCallbacksIS1L_NS1P_17LinearCombinationISI_fSI_fLNS_15FloatRoundStyleE2EEES1M_S1O_JEEENS4_5SM1004TMEM4LOAD26SM100_TMEM_LOAD_32dp32b32xENS4_13SM90_TMA_LOADES1D_NS4_39AutoVectorizingCopyWithAssumedAlignmentILi128EEENS4_14SM90_TMA_STOREES1D_S21_S21_EEEvvEEEEvNT_6ParamsE)
        /*1048*/ 	.short	0x0380
        /*104a*/ 	.short	0x0800


	//----- nvinfo : EIATTR_SW_WAR
	.align		4
.L_55:
        /*104c*/ 	.byte	0x04, 0x36
        /*104e*/ 	.short	(.L_57 - .L_56)
.L_56:
        /*1050*/ 	.word	0x00000008
.L_57:


//--------------------- .nv.callgraph             --------------------------
	.section	.nv.callgraph,"",@"SHT_CUDA_CALLGRAPH"
	.align	4
	.sectionentsize	8
	.align		4
        /*0000*/ 	.word	0x00000000
	.align		4
        /*0004*/ 	.word	0xffffffff
	.align		4
        /*0008*/ 	.word	index@(_ZN7cutlass13device_kernelINS_4gemm6kernel13GemmUniversalIN4cute5tupleIJiiiiEEENS1_10collective13CollectiveMmaINS1_35MainloopSm100TmaUmmaWarpSpecializedILi36ELi2ELi4ENS5_IJNS4_1CILi8EEENSA_ILi1EEESC_EEEEENS5_IJNSA_ILi128EEENSA_ILi64EEESG_EEENS_12float_e4m3_tENS5_IJlSC_lEEESI_SJ_NS4_8TiledMMAINS4_8MMA_AtomIJNS4_10MMA_TraitsINS4_25SM100_MMA_F8F6F4_2x1SM_SSEJSI_SI_fSF_SG_NS4_17integral_constantINS4_4UMMA5MajorELSQ_0EEESR_NSO_INSP_7ScaleInELSS_0EEEST_EEEEEENS4_6LayoutINS5_IJSC_SC_SC_EEENS5_IJNSA_ILi0EEESY_SY_EEEEENS5_IJNS4_10UnderscoreES11_S11_EEEEENS4_18SM100_TMA_2SM_LOADENS4_14ComposedLayoutINS4_7SwizzleILi2ELi4ELi3EEENS4_18smem_ptr_flag_bitsILi8EEENSW_INS5_IJSB_SG_EEENS5_IJSG_SC_EEEEEEEvNS4_8identityENS4_28SM100_TMA_2SM_LOAD_MULTICASTES1D_vS1E_EENS_8epilogue10collective18CollectiveEpilogueINS1H_23Sm100TmaWarpSpecializedILi1ELi1ELi32ELb0ELb0EEEJNS5_IJSG_SG_SG_EEENS5_IJNSW_ISG_SC_EES1N_EEESI_SJ_SI_SJ_NS1H_6fusion15FusionCallbacksIS1L_NS1P_17LinearCombinationISI_fSI_fLNS_15FloatRoundStyleE2EEES1M_S1O_JEEENS4_5SM1004TMEM4LOAD26SM100_TMEM_LOAD_32dp32b32xENS4_13SM90_TMA_LOADES1D_NS4_39AutoVectorizingCopyWithAssumedAlignmentILi128EEENS4_14SM90_TMA_STOREES1D_S21_S21_EEEvvEEEEvNT_6ParamsE)
	.align		4
        /*000c*/ 	.word	index@(__assertfail)
	.align		4
        /*0010*/ 	.word	0x00000000
	.align		4
        /*0014*/ 	.word	0xfffffffe
	.align		4
        /*0018*/ 	.word	0x00000000
	.align		4
        /*001c*/ 	.word	0xfffffffd
	.align		4
        /*0020*/ 	.word	0x00000000
	.align		4
        /*0024*/ 	.word	0xfffffffc


//--------------------- .nv.constant4             --------------------------
	.section	.nv.constant4,"a",@progbits
	.align	8
	.align		8
.nv.constant4:
        /*0000*/ 	.dword	__assertfail
	.align		8
        /*0008*/ 	.dword	__unnamed_1
	.align		8
        /*0010*/ 	.dword	__unnamed_2
	.align		8
        /*0018*/ 	.dword	_ZN40_INTERNAL_723c5d11_4_k_cu_20bfdcf8_335514cuda3std3__45__cpo5beginE
	.align		8
        /*0020*/ 	.dword	_ZN40_INTERNAL_723c5d11_4_k_cu_20bfdcf8_335514cuda3std3__45__cpo3endE
	.align		8
        /*0028*/ 	.dword	_ZN40_INTERNAL_723c5d11_4_k_cu_20bfdcf8_335514cuda3std3__45__cpo6cbeginE
	.align		8
        /*0030*/ 	.dword	_ZN40_INTERNAL_723c5d11_4_k_cu_20bfdcf8_335514cuda3std3__45__cpo4cendE
	.align		8
        /*0038*/ 	.dword	_ZN40_INTERNAL_723c5d11_4_k_cu_20bfdcf8_335514cuda3std3__442_GLOBAL__N__723c5d11_4_k_cu_20bfdcf8_335516ignoreE
	.align		8
        /*0040*/ 	.dword	_ZN40_INTERNAL_723c5d11_4_k_cu_20bfdcf8_335514cuda3std3__419piecewise_constructE
	.align		8
        /*0048*/ 	.dword	_ZN40_INTERNAL_723c5d11_4_k_cu_20bfdcf8_335514cuda3std3__48in_placeE
	.align		8
        /*0050*/ 	.dword	_ZN40_INTERNAL_723c5d11_4_k_cu_20bfdcf8_335514cuda3std6ranges3__45__cpo4swapE
	.align		8
        /*0058*/ 	.dword	_ZN40_INTERNAL_723c5d11_4_k_cu_20bfdcf8_335514cuda3std6ranges3__45__cpo9iter_moveE
	.align		8
        /*0060*/ 	.dword	_ZN40_INTERNAL_723c5d11_4_k_cu_20bfdcf8_335514cute7productE
	.align		8
        /*0068*/ 	.dword	_ZN40_INTERNAL_723c5d11_4_k_cu_20bfdcf8_335514cute1_E
	.align		8
        /*0070*/ 	.dword	$str$25
	.align		8
        /*0078*/ 	.dword	$str$26
	.align		8
        /*0080*/ 	.dword	$str$27
	.align		8
        /*0088*/ 	.dword	$str$28


//--------------------- .text._ZN7cutlass13device_kernelINS_4gemm6kernel13GemmUniversalIN4cute5tupleIJiiiiEEENS1_10collective13CollectiveMmaINS1_35MainloopSm100TmaUmmaWarpSpecializedILi36ELi2ELi4ENS5_IJNS4_1CILi8EEENSA_ILi1EEESC_EEEEENS5_IJNSA_ILi128EEENSA_ILi64EEESG_EEENS_12float_e4m3_tENS5_IJlSC_lEEESI_SJ_NS4_8TiledMMAINS4_8MMA_AtomIJNS4_10MMA_TraitsINS4_25SM100_MMA_F8F6F4_2x1SM_SSEJSI_SI_fSF_SG_NS4_17integral_constantINS4_4UMMA5MajorELSQ_0EEESR_NSO_INSP_7ScaleInELSS_0EEEST_EEEEEENS4_6LayoutINS5_IJSC_SC_SC_EEENS5_IJNSA_ILi0EEESY_SY_EEEEENS5_IJNS4_10UnderscoreES11_S11_EEEEENS4_18SM100_TMA_2SM_LOADENS4_14ComposedLayoutINS4_7SwizzleILi2ELi4ELi3EEENS4_18smem_ptr_flag_bitsILi8EEENSW_INS5_IJSB_SG_EEENS5_IJSG_SC_EEEEEEEvNS4_8identityENS4_28SM100_TMA_2SM_LOAD_MULTICASTES1D_vS1E_EENS_8epilogue10collective18CollectiveEpilogueINS1H_23Sm100TmaWarpSpecializedILi1ELi1ELi32ELb0ELb0EEEJNS5_IJSG_SG_SG_EEENS5_IJNSW_ISG_SC_EES1N_EEESI_SJ_SI_SJ_NS1H_6fusion15FusionCallbacksIS1L_NS1P_17LinearCombinationISI_fSI_fLNS_15FloatRoundStyleE2EEES1M_S1O_JEEENS4_5SM1004TMEM4LOAD26SM100_TMEM_LOAD_32dp32b32xENS4_13SM90_TMA_LOADES1D_NS4_39AutoVectorizingCopyWithAssumedAlignmentILi128EEENS4_14SM90_TMA_STOREES1D_S21_S21_EEEvvEEEEvNT_6ParamsE --------------------------
	.section	.text._ZN7cutlass13device_kernelINS_4gemm6kernel13GemmUniversalIN4cute5tupleIJiiiiEEENS1_10collective13CollectiveMmaINS1_35MainloopSm100TmaUmmaWarpSpecializedILi36ELi2ELi4ENS5_IJNS4_1CILi8EEENSA_ILi1EEESC_EEEEENS5_IJNSA_ILi128EEENSA_ILi64EEESG_EEENS_12float_e4m3_tENS5_IJlSC_lEEESI_SJ_NS4_8TiledMMAINS4_8MMA_AtomIJNS4_10MMA_TraitsINS4_25SM100_MMA_F8F6F4_2x1SM_SSEJSI_SI_fSF_SG_NS4_17integral_constantINS4_4UMMA5MajorELSQ_0EEESR_NSO_INSP_7ScaleInELSS_0EEEST_EEEEEENS4_6LayoutINS5_IJSC_SC_SC_EEENS5_IJNSA_ILi0EEESY_SY_EEEEENS5_IJNS4_10UnderscoreES11_S11_EEEEENS4_18SM100_TMA_2SM_LOADENS4_14ComposedLayoutINS4_7SwizzleILi2ELi4ELi3EEENS4_18smem_ptr_flag_bitsILi8EEENSW_INS5_IJSB_SG_EEENS5_IJSG_SC_EEEEEEEvNS4_8identityENS4_28SM100_TMA_2SM_LOAD_MULTICASTES1D_vS1E_EENS_8epilogue10collective18CollectiveEpilogueINS1H_23Sm100TmaWarpSpecializedILi1ELi1ELi32ELb0ELb0EEEJNS5_IJSG_SG_SG_EEENS5_IJNSW_ISG_SC_EES1N_EEESI_SJ_SI_SJ_NS1H_6fusion15FusionCallbacksIS1L_NS1P_17LinearCombinationISI_fSI_fLNS_15FloatRoundStyleE2EEES1M_S1O_JEEENS4_5SM1004TMEM4LOAD26SM100_TMEM_LOAD_32dp32b32xENS4_13SM90_TMA_LOADES1D_NS4_39AutoVectorizingCopyWithAssumedAlignmentILi128EEENS4_14SM90_TMA_STOREES1D_S21_S21_EEEvvEEEEvNT_6ParamsE,"ax",@progbits
	.align	128
.text._ZN7cutlass13device_kernelINS_4gemm6kernel13GemmUniversalIN4cute5tupleIJiiiiEEENS1_10collective13CollectiveMmaINS1_35MainloopSm100TmaUmmaWarpSpecializedILi36ELi2ELi4ENS5_IJNS4_1CILi8EEENSA_ILi1EEESC_EEEEENS5_IJNSA_ILi128EEENSA_ILi64EEESG_EEENS_12float_e4m3_tENS5_IJlSC_lEEESI_SJ_NS4_8TiledMMAINS4_8MMA_AtomIJNS4_10MMA_TraitsINS4_25SM100_MMA_F8F6F4_2x1SM_SSEJSI_SI_fSF_SG_NS4_17integral_constantINS4_4UMMA5MajorELSQ_0EEESR_NSO_INSP_7ScaleInELSS_0EEEST_EEEEEENS4_6LayoutINS5_IJSC_SC_SC_EEENS5_IJNSA_ILi0EEESY_SY_EEEEENS5_IJNS4_10UnderscoreES11_S11_EEEEENS4_18SM100_TMA_2SM_LOADENS4_14ComposedLayoutINS4_7SwizzleILi2ELi4ELi3EEENS4_18smem_ptr_flag_bitsILi8EEENSW_INS5_IJSB_SG_EEENS5_IJSG_SC_EEEEEEEvNS4_8identityENS4_28SM100_TMA_2SM_LOAD_MULTICASTES1D_vS1E_EENS_8epilogue10collective18CollectiveEpilogueINS1H_23Sm100TmaWarpSpecializedILi1ELi1ELi32ELb0ELb0EEEJNS5_IJSG_SG_SG_EEENS5_IJNSW_ISG_SC_EES1N_EEESI_SJ_SI_SJ_NS1H_6fusion15FusionCallbacksIS1L_NS1P_17LinearCombinationISI_fSI_fLNS_15FloatRoundStyleE2EEES1M_S1O_JEEENS4_5SM1004TMEM4LOAD26SM100_TMEM_LOAD_32dp32b32xENS4_13SM90_TMA_LOADES1D_NS4_39AutoVectorizingCopyWithAssumedAlignmentILi128EEENS4_14SM90_TMA_STOREES1D_S21_S21_EEEvvEEEEvNT_6ParamsE:
        .type           _ZN7cutlass13device_kernelINS_4gemm6kernel13GemmUniversalIN4cute5tupleIJiiiiEEENS1_10collective13CollectiveMmaINS1_35MainloopSm100TmaUmmaWarpSpecializedILi36ELi2ELi4ENS5_IJNS4_1CILi8EEENSA_ILi1EEESC_EEEEENS5_IJNSA_ILi128EEENSA_ILi64EEESG_EEENS_12float_e4m3_tENS5_IJlSC_lEEESI_SJ_NS4_8TiledMMAINS4_8MMA_AtomIJNS4_10MMA_TraitsINS4_25SM100_MMA_F8F6F4_2x1SM_SSEJSI_SI_fSF_SG_NS4_17integral_constantINS4_4UMMA5MajorELSQ_0EEESR_NSO_INSP_7ScaleInELSS_0EEEST_EEEEEENS4_6LayoutINS5_IJSC_SC_SC_EEENS5_IJNSA_ILi0EEESY_SY_EEEEENS5_IJNS4_10UnderscoreES11_S11_EEEEENS4_18SM100_TMA_2SM_LOADENS4_14ComposedLayoutINS4_7SwizzleILi2ELi4ELi3EEENS4_18smem_ptr_flag_bitsILi8EEENSW_INS5_IJSB_SG_EEENS5_IJSG_SC_EEEEEEEvNS4_8identityENS4_28SM100_TMA_2SM_LOAD_MULTICASTES1D_vS1E_EENS_8epilogue10collective18CollectiveEpilogueINS1H_23Sm100TmaWarpSpecializedILi1ELi1ELi32ELb0ELb0EEEJNS5_IJSG_SG_SG_EEENS5_IJNSW_ISG_SC_EES1N_EEESI_SJ_SI_SJ_NS1H_6fusion15FusionCallbacksIS1L_NS1P_17LinearCombinationISI_fSI_fLNS_15FloatRoundStyleE2EEES1M_S1O_JEEENS4_5SM1004TMEM4LOAD26SM100_TMEM_LOAD_32dp32b32xENS4_13SM90_TMA_LOADES1D_NS4_39AutoVectorizingCopyWithAssumedAlignmentILi128EEENS4_14SM90_TMA_STOREES1D_S21_S21_EEEvvEEEEvNT_6ParamsE,@function
        .size           _ZN7cutlass13device_kernelINS_4gemm6kernel13GemmUniversalIN4cute5tupleIJiiiiEEENS1_10collective13CollectiveMmaINS1_35MainloopSm100TmaUmmaWarpSpecializedILi36ELi2ELi4ENS5_IJNS4_1CILi8EEENSA_ILi1EEESC_EEEEENS5_IJNSA_ILi128EEENSA_ILi64EEESG_EEENS_12float_e4m3_tENS5_IJlSC_lEEESI_SJ_NS4_8TiledMMAINS4_8MMA_AtomIJNS4_10MMA_TraitsINS4_25SM100_MMA_F8F6F4_2x1SM_SSEJSI_SI_fSF_SG_NS4_17integral_constantINS4_4UMMA5MajorELSQ_0EEESR_NSO_INSP_7ScaleInELSS_0EEEST_EEEEEENS4_6LayoutINS5_IJSC_SC_SC_EEENS5_IJNSA_ILi0EEESY_SY_EEEEENS5_IJNS4_10UnderscoreES11_S11_EEEEENS4_18SM100_TMA_2SM_LOADENS4_14ComposedLayoutINS4_7SwizzleILi2ELi4ELi3EEENS4_18smem_ptr_flag_bitsILi8EEENSW_INS5_IJSB_SG_EEENS5_IJSG_SC_EEEEEEEvNS4_8identityENS4_28SM100_TMA_2SM_LOAD_MULTICASTES1D_vS1E_EENS_8epilogue10collective18CollectiveEpilogueINS1H_23Sm100TmaWarpSpecializedILi1ELi1ELi32ELb0ELb0EEEJNS5_IJSG_SG_SG_EEENS5_IJNSW_ISG_SC_EES1N_EEESI_SJ_SI_SJ_NS1H_6fusion15FusionCallbacksIS1L_NS1P_17LinearCombinationISI_fSI_fLNS_15FloatRoundStyleE2EEES1M_S1O_JEEENS4_5SM1004TMEM4LOAD26SM100_TMEM_LOAD_32dp32b32xENS4_13SM90_TMA_LOADES1D_NS4_39AutoVectorizingCopyWithAssumedAlignmentILi128EEENS4_14SM90_TMA_STOREES1D_S21_S21_EEEvvEEEEvNT_6ParamsE,(.L_x_246 - _ZN7cutlass13device_kernelINS_4gemm6kernel13GemmUniversalIN4cute5tupleIJiiiiEEENS1_10collective13CollectiveMmaINS1_35MainloopSm100TmaUmmaWarpSpecializedILi36ELi2ELi4ENS5_IJNS4_1CILi8EEENSA_ILi1EEESC_EEEEENS5_IJNSA_ILi128EEENSA_ILi64EEESG_EEENS_12float_e4m3_tENS5_IJlSC_lEEESI_SJ_NS4_8TiledMMAINS4_8MMA_AtomIJNS4_10MMA_TraitsINS4_25SM100_MMA_F8F6F4_2x1SM_SSEJSI_SI_fSF_SG_NS4_17integral_constantINS4_4UMMA5MajorELSQ_0EEESR_NSO_INSP_7ScaleInELSS_0EEEST_EEEEEENS4_6LayoutINS5_IJSC_SC_SC_EEENS5_IJNSA_ILi0EEESY_SY_EEEEENS5_IJNS4_10UnderscoreES11_S11_EEEEENS4_18SM100_TMA_2SM_LOADENS4_14ComposedLayoutINS4_7SwizzleILi2ELi4ELi3EEENS4_18smem_ptr_flag_bitsILi8EEENSW_INS5_IJSB_SG_EEENS5_IJSG_SC_EEEEEEEvNS4_8identityENS4_28SM100_TMA_2SM_LOAD_MULTICASTES1D_vS1E_EENS_8epilogue10collective18CollectiveEpilogueINS1H_23Sm100TmaWarpSpecializedILi1ELi1ELi32ELb0ELb0EEEJNS5_IJSG_SG_SG_EEENS5_IJNSW_ISG_SC_EES1N_EEESI_SJ_SI_SJ_NS1H_6fusion15FusionCallbacksIS1L_NS1P_17LinearCombinationISI_fSI_fLNS_15FloatRoundStyleE2EEES1M_S1O_JEEENS4_5SM1004TMEM4LOAD26SM100_TMEM_LOAD_32dp32b32xENS4_13SM90_TMA_LOADES1D_NS4_39AutoVectorizingCopyWithAssumedAlignmentILi128EEENS4_14SM90_TMA_STOREES1D_S21_S21_EEEvvEEEEvNT_6ParamsE)
        .other          _ZN7cutlass13device_kernelINS_4gemm6kernel13GemmUniversalIN4cute5tupleIJiiiiEEENS1_10collective13CollectiveMmaINS1_35MainloopSm100TmaUmmaWarpSpecializedILi36ELi2ELi4ENS5_IJNS4_1CILi8EEENSA_ILi1EEESC_EEEEENS5_IJNSA_ILi128EEENSA_ILi64EEESG_EEENS_12float_e4m3_tENS5_IJlSC_lEEESI_SJ_NS4_8TiledMMAINS4_8MMA_AtomIJNS4_10MMA_TraitsINS4_25SM100_MMA_F8F6F4_2x1SM_SSEJSI_SI_fSF_SG_NS4_17integral_constantINS4_4UMMA5MajorELSQ_0EEESR_NSO_INSP_7ScaleInELSS_0EEEST_EEEEEENS4_6LayoutINS5_IJSC_SC_SC_EEENS5_IJNSA_ILi0EEESY_SY_EEEEENS5_IJNS4_10UnderscoreES11_S11_EEEEENS4_18SM100_TMA_2SM_LOADENS4_14ComposedLayoutINS4_7SwizzleILi2ELi4ELi3EEENS4_18smem_ptr_flag_bitsILi8EEENSW_INS5_IJSB_SG_EEENS5_IJSG_SC_EEEEEEEvNS4_8identityENS4_28SM100_TMA_2SM_LOAD_MULTICASTES1D_vS1E_EENS_8epilogue10collective18CollectiveEpilogueINS1H_23Sm100TmaWarpSpecializedILi1ELi1ELi32ELb0ELb0EEEJNS5_IJSG_SG_SG_EEENS5_IJNSW_ISG_SC_EES1N_EEESI_SJ_SI_SJ_NS1H_6fusion15FusionCallbacksIS1L_NS1P_17LinearCombinationISI_fSI_fLNS_15FloatRoundStyleE2EEES1M_S1O_JEEENS4_5SM1004TMEM4LOAD26SM100_TMEM_LOAD_32dp32b32xENS4_13SM90_TMA_LOADES1D_NS4_39AutoVectorizingCopyWithAssumedAlignmentILi128EEENS4_14SM90_TMA_STOREES1D_S21_S21_EEEvvEEEEvNT_6ParamsE,@"STO_CUDA_ENTRY STV_DEFAULT"
_ZN7cutlass13device_kernelINS_4gemm6kernel13GemmUniversalIN4cute5tupleIJiiiiEEENS1_10collective13CollectiveMmaINS1_35MainloopSm100TmaUmmaWarpSpecializedILi36ELi2ELi4ENS5_IJNS4_1CILi8EEENSA_ILi1EEESC_EEEEENS5_IJNSA_ILi128EEENSA_ILi64EEESG_EEENS_12float_e4m3_tENS5_IJlSC_lEEESI_SJ_NS4_8TiledMMAINS4_8MMA_AtomIJNS4_10MMA_TraitsINS4_25SM100_MMA_F8F6F4_2x1SM_SSEJSI_SI_fSF_SG_NS4_17integral_constantINS4_4UMMA5MajorELSQ_0EEESR_NSO_INSP_7ScaleInELSS_0EEEST_EEEEEENS4_6LayoutINS5_IJSC_SC_SC_EEENS5_IJNSA_ILi0EEESY_SY_EEEEENS5_IJNS4_10UnderscoreES11_S11_EEEEENS4_18SM100_TMA_2SM_LOADENS4_14ComposedLayoutINS4_7SwizzleILi2ELi4ELi3EEENS4_18smem_ptr_flag_bitsILi8EEENSW_INS5_IJSB_SG_EEENS5_IJSG_SC_EEEEEEEvNS4_8identityENS4_28SM100_TMA_2SM_LOAD_MULTICASTES1D_vS1E_EENS_8epilogue10collective18CollectiveEpilogueINS1H_23Sm100TmaWarpSpecializedILi1ELi1ELi32ELb0ELb0EEEJNS5_IJSG_SG_SG_EEENS5_IJNSW_ISG_SC_EES1N_EEESI_SJ_SI_SJ_NS1H_6fusion15FusionCallbacksIS1L_NS1P_17LinearCombinationISI_fSI_fLNS_15FloatRoundStyleE2EEES1M_S1O_JEEENS4_5SM1004TMEM4LOAD26SM100_TMEM_LOAD_32dp32b32xENS4_13SM90_TMA_LOADES1D_NS4_39AutoVectorizingCopyWithAssumedAlignmentILi128EEENS4_14SM90_TMA_STOREES1D_S21_S21_EEEvvEEEEvNT_6ParamsE:
[----:B------:R-:W1:Y:S01]  /*0000*/  LDC R1, c[0x0][0x37c] ;  /* 0x0000df00ff017b82 */ /* 0x000e620000000800 */
[----:B------:R-:W2:Y:S01]  /*0010*/  S2R R69, SR_TID.X ;  /* 0x0000000000457919 */ /* 0x000ea20000002100 */
[----:B------:R-:W3:Y:S06]  /*0020*/  LDCU.64 UR8, c[0x0][0x890] ;  /* 0x00011200ff0877ac */ /* 0x000eec0008000a00 */
[----:B------:R-:W4:Y:S01]  /*0030*/  S2UR UR4, SR_CgaCtaId ;  /* 0x00000000000479c3 */ /* 0x000f220000008800 */
[----:B------:R-:W-:Y:S02]  /*0040*/  PRMT R80, RZ, 0x7610, R80 ;  /* 0x00007610ff507816 */ /* 0x000fe40000000050 */
[----:B------:R-:W-:Y:S01]  /*0050*/  ELECT P1, URZ, PT ;  /* 0x0000000000ff782f */ /* 0x000fe20003820000 */
[----:B---3--:R-:W-:-:S04]  /*0060*/  UISETP.NE.U32.AND UP0, UPT, UR8, URZ, UPT ;  /* 0x000000ff0800728c */ /* 0x008fc8000bf05070 */
[----:B------:R-:W-:Y:S02]  /*0070*/  UISETP.NE.AND.EX UP0, UPT, UR9, URZ, UPT, UP0 ;  /* 0x000000ff0900728c */ /* 0x000fe4000bf05300 */
[----:B----4-:R-:W-:Y:S02]  /*0080*/  ULOP3.LUT UR33, UR4, 0x1, URZ, 0xc0, !UPT ;  /* 0x0000000104217892 */ /* 0x010fe4000f8ec0ff */
[----:B------:R-:W-:Y:S01]  /*0090*/  ULOP3.LUT UR34, UR4, 0x1, URZ, 0x3c, !UPT ;  /* 0x0000000104227892 */ /* 0x000fe2000f8e3cff */
[----:B--2---:R-:W-:-:S05]  /*00a0*/  SHF.R.U32.HI R81, RZ, 0x5, R69 ;  /* 0x00000005ff517819 */ /* 0x004fca0000011645 */
[----:B------:R-:W2:Y:S02]  /*00b0*/  SHFL.IDX PT, R0, R81, RZ, 0x1f ;  /* 0x00001fff51007589 */ /* 0x000ea400000e0000 */
[----:B--2---:R-:W-:Y:S01]  /*00c0*/  R2UR UR13, R0 ;  /* 0x00000000000d72ca */ /* 0x004fe200000e0000 */
[----:B-1----:R-:W-:-:S14]  /*00d0*/  BRA.U UP0, `(.L_x_0) ;  /* 0x0000000100307547 */ /* 0x002fdc000b800000 */
[----:B------:R-:W1:Y:S02]  /*00e0*/  LDCU.64 UR4, c[0x0][0x888] ;  /* 0x00011100ff0477ac */ /* 0x000e640008000a00 */
[----:B-1----:R-:W-:-:S04]  /*00f0*/  UISETP.NE.U32.AND UP0, UPT, UR4, URZ, UPT ;  /* 0x000000ff0400728c */ /* 0x002fc8000bf05070 */
[----:B------:R-:W-:-:S09]  /*0100*/  UISETP.NE.AND.EX UP0, UPT, UR5, URZ, UPT, UP0 ;  /* 0x000000ff0500728c */ /* 0x000fd2000bf05300 */
[----:B------:R-:W-:Y:S05]  /*0110*/  BRA.U !UP0, `(.L_x_1) ;  /* 0x0000000108147547 */ /* 0x000fea000b800000 */
[----:B------:R-:W1:Y:S01]  /*0120*/  LDC.64 R2, c[0x0][0x888] ;  /* 0x00022200ff027b82 */ /* 0x000e620000000a00 */
[----:B------:R-:W1:Y:S02]  /*0130*/  LDCU.64 UR4, c[0x0][0x358] ;  /* 0x00006b00ff0477ac */ /* 0x000e640008000a00 */
[----:B-1----:R1:W5:Y:S01]  /*0140*/  LDG.E R39, desc[UR4][R2.64] ;  /* 0x0000000402277981 */ /* 0x002362000c1e1900 */
[----:B------:R-:W-:Y:S01]  /*0150*/  HFMA2 R80, -RZ, RZ, 0, 5.9604644775390625e-08 ;  /* 0x00000001ff507431 */ /* 0x000fe200000001ff */
[----:B------:R-:W-:Y:S05]  /*0160*/  BRA `(.L_x_0) ;  /* 0x00000000000c7947 */ /* 0x000fea0003800000 */
.L_x_1:
[----:B------:R-:W1:Y:S01]  /*0170*/  LDCU UR4, c[0x0][0x880] ;  /* 0x00011000ff0477ac */ /* 0x000e620008000800 */
[----:B------:R-:W-:Y:S01]  /*0180*/  HFMA2 R80, -RZ, RZ, 0, 5.9604644775390625e-08 ;  /* 0x00000001ff507431 */ /* 0x000fe200000001ff */
[----:B-1----:R-:W-:-:S07]  /*0190*/  MOV R39, UR4 ;  /* 0x0000000400277c02 */ /* 0x002fce0008000f00 */
.L_x_0:
[----:B------:R-:W2:Y:S02]  /*01a0*/  LDCU.64 UR4, c[0x0][0x8b0] ;  /* 0x00011600ff0477ac */ /* 0x000ea40008000a00 */
[----:B--2---:R-:W-:-:S04]  /*01b0*/  UISETP.NE.U32.AND UP0, UPT, UR4, URZ, UPT ;  /* 0x000000ff0400728c */ /* 0x004fc8000bf05070 */
[----:B------:R-:W-:-:S09]  /*01c0*/  UISETP.NE.AND.EX UP0, UPT, UR5, URZ, UPT, UP0 ;  /* 0x000000ff0500728c */ /* 0x000fd2000bf05300 */
[----:B------:R-:W-:Y:S05]  /*01d0*/  BRA.U UP0, `(.L_x_2) ;  /* 0x0000000100287547 */ /* 0x000fea000b800000 */
[----:B------:R-:W2:Y:S02]  /*01e0*/  LDCU.64 UR4, c[0x0][0x8a8] ;  /* 0x00011500ff0477ac */ /* 0x000ea40008000a00 */
[----:B--2---:R-:W-:-:S04]  /*01f0*/  UISETP.NE.U32.AND UP0, UPT, UR4, URZ, UPT ;  /* 0x000000ff0400728c */ /* 0x004fc8000bf05070 */
[----:B------:R-:W-:-:S09]  /*0200*/  UISETP.NE.AND.EX UP0, UPT, UR5, URZ, UPT, UP0 ;  /* 0x000000ff0500728c */ /* 0x000fd2000bf05300 */
[----:B------:R-:W-:Y:S05]  /*0210*/  BRA.U !UP0, `(.L_x_3) ;  /* 0x0000000108107547 */ /* 0x000fea000b800000 */
[----:B-1----:R-:W1:Y:S01]  /*0220*/  LDC.64 R2, c[0x0][0x8a8] ;  /* 0x00022a00ff027b82 */ /* 0x002e620000000a00 */
[----:B------:R-:W1:Y:S02]  /*0230*/  LDCU.64 UR4, c[0x0][0x358] ;  /* 0x00006b00ff0477ac */ /* 0x000e640008000a00 */
[----:B-1----:R2:W5:Y:S01]  /*0240*/  LDG.E R38, desc[UR4][R2.64] ;  /* 0x0000000402267981 */ /* 0x002562000c1e1900 */
[----:B------:R-:W-:Y:S05]  /*0250*/  BRA `(.L_x_2) ;  /* 0x0000000000087947 */ /* 0x000fea0003800000 */
.L_x_3:
[----:B------:R-:W2:Y:S02]  /*0260*/  LDCU UR4, c[0x0][0x8a0] ;  /* 0x00011400ff0477ac */ /* 0x000ea40008000800 */
[----:B--2---:R-:W-:Y:S02]  /*0270*/  MOV R38, UR4 ;  /* 0x0000000400267c02 */ /* 0x004fe40008000f00 */
.L_x_2:
[----:B------:R-:W-:Y:S01]  /*0280*/  IMAD.U32 R0, RZ, RZ, UR13 ;  /* 0x0000000dff007e24 */ /* 0x000fe2000f8e00ff */
[----:B------:R-:W-:Y:S04]  /*0290*/  BSSY.RECONVERGENT B0, `(.L_x_4) ;  /* 0x000000c000007945 */ /* 0x000fe80003800200 */
[C---:B------:R-:W-:Y:S02]  /*02a0*/  ISETP.NE.OR P2, PT, R0.reuse, 0x1, !P1 ;  /* 0x000000010000780c */ /* 0x040fe40004f45670 */
[----:B------:R-:W-:-:S11]  /*02b0*/  ISETP.NE.OR P0, PT, R0, 0x3, !P1 ;  /* 0x000000030000780c */ /* 0x000fd60004f05670 */
[----:B------:R-:W-:Y:S05]  /*02c0*/  @P2 BRA `(.L_x_5) ;  /* 0x0000000000202947 */ /* 0x000fea0003800000 */
[----:B------:R-:W3:Y:S02]  /*02d0*/  LDCU.64 UR4, c[0x0][0x348] ;  /* 0x00006900ff0477ac */ /* 0x000ee40008000a00 */
[----:B---3--:R-:W-:Y:S02]  /*02e0*/  UIADD3 UR6, UP1, UPT, UR4, 0x80, URZ ;  /* 0x0000008004067890 */ /* 0x008fe4000ff3e0ff */
[----:B------:R-:W-:Y:S02]  /*02f0*/  UIADD3 UR4, UP0, UPT, UR4, 0x180, URZ ;  /* 0x0000018004047890 */ /* 0x000fe4000ff1e0ff */
[----:B------:R-:W-:Y:S02]  /*0300*/  UIADD3.X UR7, UPT, UPT, URZ, UR5, URZ, UP1, !UPT ;  /* 0x00000005ff077290 */ /* 0x000fe40008ffe4ff */
[----:B------:R-:W-:-:S07]  /*0310*/  UIADD3.X UR5, UPT, UPT, URZ, UR5, URZ, UP0, !UPT ;  /* 0x00000005ff057290 */ /* 0x000fce00087fe4ff */
[----:B------:R3:W-:Y:S02]  /*0320*/  UTMACCTL.PF [UR6] ;  /* 0x00000000060079b9 */ /* 0x0007e40008040000 */
[----:B------:R3:W-:Y:S02]  /*0330*/  UTMACCTL.PF [UR4] ;  /* 0x00000000040079b9 */ /* 0x0007e40008040000 */
[----:B---3--:R-:W-:Y:S01]  /*0340*/  NOP ;  /* 0x0000000000007918 */ /* 0x008fe20000000000 */
.L_x_5:
[----:B------:R-:W-:Y:S05]  /*0350*/  BSYNC.RECONVERGENT B0 ;  /* 0x0000000000007941 */ /* 0x000fea0003800200 */
.L_x_4:
[----:B------:R-:W-:Y:S04]  /*0360*/  BSSY.RECONVERGENT B0, `(.L_x_6) ;  /* 0x000000a000007945 */ /* 0x000fe80003800200 */
        /* <DEDUP_REMOVED lines=9> */
.L_x_7:
[----:B------:R-:W-:Y:S05]  /*0400*/  BSYNC.RECONVERGENT B0 ;  /* 0x0000000000007941 */ /* 0x000fea0003800200 */
.L_x_6:
[----:B------:R-:W3:Y:S01]  /*0410*/  LDCU.64 UR4, c[0x0][0x888] ;  /* 0x00011100ff0477ac */ /* 0x000ee20008000a00 */
[----:B------:R-:W-:Y:S02]  /*0420*/  UISETP.EQ.U32.AND UP2, UPT, UR8, URZ, UPT ;  /* 0x000000ff0800728c */ /* 0x000fe4000bf42070 */
[----:B------:R-:W-:Y:S02]  /*0430*/  UPLOP3.LUT UP4, UPT, UPT, UPT, UPT, 0x80, 0x8 ;  /* 0x000000000008789c */ /* 0x000fe40003f8f070 */
[----:B---3--:R-:W-:-:S04]  /*0440*/  UISETP.NE.U32.AND UP0, UPT, UR4, URZ, UPT ;  /* 0x000000ff0400728c */ /* 0x008fc8000bf05070 */
[----:B------:R-:W-:-:S04]  /*0450*/  UISETP.NE.AND.EX UP1, UPT, UR5, URZ, UPT, UP0 ;  /* 0x000000ff0500728c */ /* 0x000fc8000bf25300 */
[----:B------:R-:W-:-:S04]  /*0460*/  UISETP.EQ.OR.EX UP3, UPT, UR9, URZ, !UP1, UP2 ;  /* 0x000000ff0900728c */ /* 0x000fc8000cf62720 */
[----:B------:R-:W-:-:S05]  /*0470*/  UP2UR UR60, UPR, URZ, 0x8 ;  /* 0x00000008ff3c7883 */ /* 0x000fca0008000000 */
[----:B------:R-:W-:Y:S07]  /*0480*/  BRA.U !UP3, `(.L_x_8) ;  /* 0x000000010b207547 */ /* 0x000fee000b800000 */
[----:B------:R-:W-:Y:S01]  /*0490*/  UISETP.NE.U32.AND UP2, UPT, UR8, URZ, UPT ;  /* 0x000000ff0800728c */ /* 0x000fe2000bf45070 */
[----:B-----5:R-:W-:Y:S01]  /*04a0*/  FSETP.NEU.AND P0, PT, R39, RZ, PT ;  /* 0x000000ff2700720b */ /* 0x020fe20003f0d000 */
[----:B------:R-:W-:Y:S02]  /*04b0*/  USEL UR4, URZ, 0xffffffff, UP1 ;  /* 0xffffffffff047887 */ /* 0x000fe40008800000 */
[----:B------:R-:W-:-:S10]  /*04c0*/  UISETP.NE.AND.EX UP2, UPT, UR9, URZ, UPT, UP2 ;  /* 0x000000ff0900728c */ /* 0x000fd4000bf45320 */
[----:B------:R-:W-:Y:S01]  /*04d0*/  VOTEU.ANY UP0, P0 ;  /* 0x0000000000ff7886 */ /* 0x000fe20000000100 */
[----:B------:R-:W-:-:S04]  /*04e0*/  @!UP2 USEL UR4, URZ, 0xffffffff, UP0 ;  /* 0xffffffffff04a887 */ /* 0x000fc80008000000 */
[----:B------:R-:W-:-:S04]  /*04f0*/  ULOP3.LUT UR4, UR4, 0x1, URZ, 0xc0, !UPT ;  /* 0x0000000104047892 */ /* 0x000fc8000f8ec0ff */
[----:B------:R-:W-:-:S11]  /*0500*/  UISETP.NE.U32.AND UP4, UPT, UR4, 0x1, UPT ;  /* 0x000000010400788c */ /* 0x000fd6000bf85070 */
.L_x_8:
[----:B------:R-:W3:Y:S01]  /*0510*/  SHFL.IDX PT, R0, R81, RZ, 0x1f ;  /* 0x00001fff51007589 */ /* 0x000ee200000e0000 */
[----:B------:R-:W-:-:S04]  /*0520*/  UISETP.NE.AND UP0, UPT, UR13, 0x2, UPT ;  /* 0x000000020d00788c */ /* 0x000fc8000bf05270 */
[----:B------:R-:W-:Y:S02]  /*0530*/  UISETP.EQ.AND UP2, UPT, UR33, URZ, !UP0 ;  /* 0x000000ff2100728c */ /* 0x000fe4000c742270 */
[----:B------:R-:W-:-:S04]  /*0540*/  USEL UR43, URZ, 0x1, UP0 ;  /* 0x00000001ff2b7887 */ /* 0x000fc80008000000 */
[----:B------:R-:W-:Y:S02]  /*0550*/  PLOP3.LUT P3, PT, P1, PT, UP2, 0x80, 0x8 ;  /* 0x000000000008781c */ /* 0x000fe40000f6f028 */
[----:B---3--:R-:W-:-:S13]  /*0560*/  ISETP.NE.AND P0, PT, R0, RZ, PT ;  /* 0x000000ff0000720c */ /* 0x008fda0003f05270 */
[----:B------:R-:W-:Y:S05]  /*0570*/  @P0 BRA `(.L_x_9) ;  /* 0x0000000400640947 */ /* 0x000fea0003800000 */
[----:B------:R-:W-:Y:S01]  /*0580*/  ELECT P0, URZ, PT ;  /* 0x0000000000ff782f */ /* 0x000fe20003800000 */
[----:B------:R-:W-:-:S12]  /*0590*/  BSSY.RECONVERGENT B0, `(.L_x_9) ;  /* 0x0000057000007945 */ /* 0x000fd80003800200 */
[----:B------:R-:W-:Y:S05]  /*05a0*/  @!P0 BRA `(.L_x_10) ;  /* 0x0000000400548947 */ /* 0x000fea0003800000 */
[----:B------:R-:W3:Y:S01]  /*05b0*/  S2UR UR5, SR_CgaCtaId ;  /* 0x00000000000579c3 */ /* 0x000ee20000008800 */
[----:B------:R-:W-:Y:S01]  /*05c0*/  UMOV UR4, 0x400 ;  /* 0x0000040000047882 */ /* 0x000fe20000000000 */
[----:B------:R-:W-:Y:S01]  /*05d0*/  UMOV UR8, 0x1 ;  /* 0x0000000100087882 */ /* 0x000fe20000000000 */
[----:B------:R-:W-:Y:S01]  /*05e0*/  UMOV UR6, 0x4 ;  /* 0x0000000400067882 */ /* 0x000fe20000000000 */
[----:B------:R-:W-:-:S04]  /*05f0*/  UIADD3 UR8, UPT, UPT, -UR8, 0x100000, URZ ;  /* 0x0010000008087890 */ /* 0x000fc8000fffe1ff */
[----:B------:R-:W-:Y:S02]  /*0600*/  USHF.L.U32 UR9, UR8, 0xb, URZ ;  /* 0x0000000b08097899 */ /* 0x000fe400080006ff */
[----:B------:R-:W-:Y:S02]  /*0610*/  USHF.L.U32 UR8, UR8, 0x1, URZ ;  /* 0x0000000108087899 */ /* 0x000fe400080006ff */
[----:B------:R-:W-:-:S04]  /*0620*/  UIADD3 UR6, UPT, UPT, -UR6, 0x100000, URZ ;  /* 0x0010000006067890 */ /* 0x000fc8000fffe1ff */
[----:B------:R-:W-:Y:S02]  /*0630*/  USHF.L.U32 UR7, UR6, 0xb, URZ ;  /* 0x0000000b06077899 */ /* 0x000fe400080006ff */
[----:B------:R-:W-:Y:S02]  /*0640*/  USHF.L.U32 UR6, UR6, 0x1, URZ ;  /* 0x0000000106067899 */ /* 0x000fe400080006ff */
[----:B---3--:R-:W-:Y:S01]  /*0650*/  ULEA UR4, UR5, UR4, 0x18 ;  /* 0x0000000405047291 */ /* 0x008fe2000f8ec0ff */
[----:B------:R-:W3:Y:S11]  /*0660*/  FENCE.VIEW.ASYNC.S ;  /* 0x00000000000073c6 */ /* 0x000ef60000000000 */
[----:B---3--:R3:W4:Y:S01]  /*0670*/  SYNCS.EXCH.64 URZ, [UR4], UR8 ;  /* 0x0000000804ff75b2 */ /* 0x0087220008000100 */
[----:B------:R3:W1:Y:S01]  /*0680*/  SYNCS.EXCH.64 URZ, [UR4+0x120], UR6 ;  /* 0x0001200604ff75b2 */ /* 0x0006620008000100 */
        /* <DEDUP_REMOVED lines=69> */
[----:B------:R3:W1:Y:S02]  /*0ae0*/  SYNCS.EXCH.64 URZ, [UR4+0x238], UR6 ;  /* 0x0002380604ff75b2 */ /* 0x0006640008000100 */
[----:B---34-:R-:W-:Y:S01]  /*0af0*/  NOP ;  /* 0x0000000000007918 */ /* 0x018fe20000000000 */
.L_x_10:
[----:B------:R-:W-:Y:S05]  /*0b00*/  BSYNC.RECONVERGENT B0 ;  /* 0x0000000000007941 */ /* 0x000fea0003800200 */
.L_x_9:
[----:B------:R-:W3:Y:S01]  /*0b10*/  SHFL.IDX PT, R0, R81, RZ, 0x1f ;  /* 0x00001fff51007589 */ /* 0x000ee200000e0000 */
[----:B------:R-:W-:Y:S01]  /*0b20*/  NOP ;  /* 0x0000000000007918 */ /* 0x000fe20000000000 */
[----:B---3--:R-:W-:-:S13]  /*0b30*/  ISETP.NE.AND P0, PT, R0, 0x1, PT ;  /* 0x000000010000780c */ /* 0x008fda0003f05270 */
[----:B------:R-:W-:Y:S05]  /*0b40*/  @P0 BRA `(.L_x_11) ;  /* 0x0000000000400947 */ /* 0x000fea0003800000 */
        /* <DEDUP_REMOVED lines=9> */
[----:B------:R-:W-:Y:S01]  /*0be0*/  USHF.L.U32 UR6, UR6, 0x1, URZ ;  /* 0x0000000106067899 */ /* 0x000fe200080006ff */
[----:B------:R-:W-:Y:S01]  /*0bf0*/  ELECT P0, URZ, PT ;  /* 0x0000000000ff782f */ /* 0x000fe20003800000 */
[----:B---3--:R-:W-:Y:S01]  /*0c00*/  ULEA UR4, UR5, UR4, 0x18 ;  /* 0x0000000405047291 */ /* 0x008fe2000f8ec0ff */
[----:B------:R-:W3:Y:S11]  /*0c10*/  FENCE.VIEW.ASYNC.S ;  /* 0x00000000000073c6 */ /* 0x000ef60000000000 */
[----:B---3--:R3:W4:Y:S01]  /*0c20*/  SYNCS.EXCH.64 URZ, [UR4+0x240], UR8 ;  /* 0x0002400804ff75b2 */ /* 0x0087220008000100 */
[----:B------:R3:W1:Y:S01]  /*0c30*/  SYNCS.EXCH.64 URZ, [UR4+0x248], UR6 ;  /* 0x0002480604ff75b2 */ /* 0x0006620008000100 */
[----:B------:R-:W-:Y:S01]  /*0c40*/  NOP ;  /* 0x0000000000007918 */ /* 0x000fe20000000000 */
.L_x_11:
[----:B------:R-:W2:Y:S01]  /*0c50*/  SHFL.IDX PT, R0, R81, RZ, 0x1f ;  /* 0x00001fff51007589 */ /* 0x000ea200000e0000 */
[----:B------:R-:W-:Y:S01]  /*0c60*/  NOP ;  /* 0x0000000000007918 */ /* 0x000fe20000000000 */
[----:B--2---:R-:W-:-:S13]  /*0c70*/  ISETP.NE.AND P0, PT, R0, 0x3, PT ;  /* 0x000000030000780c */ /* 0x004fda0003f05270 */
[----:B------:R-:W-:Y:S05]  /*0c80*/  @P0 BRA `(.L_x_12) ;  /* 0x0000000000300947 */ /* 0x000fea0003800000 */
[----:B------:R-:W2:Y:S01]  /*0c90*/  S2UR UR5, SR_CgaCtaId ;  /* 0x00000000000579c3 */ /* 0x000ea20000008800 */
[----:B---3--:R-:W-:Y:S01]  /*0ca0*/  UMOV UR6, 0x400 ;  /* 0x0000040000067882 */ /* 0x008fe20000000000 */
[----:B------:R-:W-:Y:S01]  /*0cb0*/  UMOV UR4, 0x20 ;  /* 0x0000002000047882 */ /* 0x000fe20000000000 */
[----:B------:R-:W-:Y:S01]  /*0cc0*/  ELECT P0, URZ, PT ;  /* 0x0000000000ff782f */ /* 0x000fe20003800000 */
[----:B--2---:R-:W-:Y:S02]  /*0cd0*/  ULEA UR6, UR5, UR6, 0x18 ;  /* 0x0000000605067291 */ /* 0x004fe4000f8ec0ff */
[----:B------:R-:W-:-:S04]  /*0ce0*/  UIADD3 UR4, UPT, UPT, -UR4, 0x100000, URZ ;  /* 0x0010000004047890 */ /* 0x000fc8000fffe1ff */
[----:B------:R-:W-:Y:S02]  /*0cf0*/  USHF.L.U32 UR5, UR4, 0xb, URZ ;  /* 0x0000000b04057899 */ /* 0x000fe400080006ff */
[----:B------:R-:W-:Y:S01]  /*0d00*/  USHF.L.U32 UR4, UR4, 0x1, URZ ;  /* 0x0000000104047899 */ /* 0x000fe200080006ff */
[----:B------:R-:W2:Y:S11]  /*0d10*/  FENCE.VIEW.ASYNC.S ;  /* 0x00000000000073c6 */ /* 0x000eb60000000000 */
[----:B--2---:R2:W3:Y:S01]  /*0d20*/  SYNCS.EXCH.64 URZ, [UR6+0x250], UR4 ;  /* 0x0002500406ff75b2 */ /* 0x0044e20008000100 */
[----:B------:R2:W1:Y:S01]  /*0d30*/  SYNCS.EXCH.64 URZ, [UR6+0x258], UR4 ;  /* 0x0002580406ff75b2 */ /* 0x0004620008000100 */
[----:B------:R-:W-:Y:S01]  /*0d40*/  NOP ;  /* 0x0000000000007918 */ /* 0x000fe20000000000 */
.L_x_12:
[----:B------:R-:W4:Y:S01]  /*0d50*/  SHFL.IDX PT, R0, R81, RZ, 0x1f ;  /* 0x00001fff51007589 */ /* 0x000f2200000e0000 */
[----:B------:R-:W-:Y:S01]  /*0d60*/  NOP ;  /* 0x0000000000007918 */ /* 0x000fe20000000000 */
[----:B----4-:R-:W-:-:S13]  /*0d70*/  ISETP.NE.AND P0, PT, R0, 0x4, PT ;  /* 0x000000040000780c */ /* 0x010fda0003f05270 */
[----:B------:R-:W-:Y:S05]  /*0d80*/  @P0 BRA `(.L_x_13) ;  /* 0x00000000004c0947 */ /* 0x000fea0003800000 */
[----:B--2---:R-:W2:Y:S01]  /*0d90*/  S2UR UR5, SR_CgaCtaId ;  /* 0x00000000000579c3 */ /* 0x004ea20000008800 */
[----:B---3--:R-:W-:Y:S01]  /*0da0*/  UMOV UR4, 0x720 ;  /* 0x0000072000047882 */ /* 0x008fe20000000000 */
[----:B------:R-:W-:Y:S01]  /*0db0*/  UMOV UR6, 0x400 ;  /* 0x0000040000067882 */ /* 0x000fe20000000000 */
[----:B------:R-:W-:Y:S01]  /*0dc0*/  USEL UR4, UR4, 0x620, UP4 ;  /* 0x0000062004047887 */ /* 0x000fe2000a000000 */
[----:B------:R-:W-:Y:S01]  /*0dd0*/  UMOV UR8, 0x1 ;  /* 0x0000000100087882 */ /* 0x000fe20000000000 */
[----:B------:R-:W-:Y:S01]  /*0de0*/  ELECT P0, URZ, PT ;  /* 0x0000000000ff782f */ /* 0x000fe20003800000 */
[----:B------:R-:W-:-:S04]  /*0df0*/  UIADD3 UR8, UPT, UPT, -UR8, 0x100000, URZ ;  /* 0x0010000008087890 */ /* 0x000fc8000fffe1ff */
[----:B------:R-:W-:Y:S02]  /*0e00*/  USHF.L.U32 UR9, UR8, 0xb, URZ ;  /* 0x0000000b08097899 */ /* 0x000fe400080006ff */
[----:B------:R-:W-:Y:S02]  /*0e10*/  USHF.L.U32 UR8, UR8, 0x1, URZ ;  /* 0x0000000108087899 */ /* 0x000fe400080006ff */
[----:B--2---:R-:W-:Y:S02]  /*0e20*/  ULEA UR6, UR5, UR6, 0x18 ;  /* 0x0000000605067291 */ /* 0x004fe4000f8ec0ff */
[----:B------:R-:W-:-:S04]  /*0e30*/  UIADD3 UR4, UPT, UPT, -UR4, 0x100000, URZ ;  /* 0x0010000004047890 */ /* 0x000fc8000fffe1ff */
[----:B------:R-:W-:Y:S02]  /*0e40*/  USHF.L.U32 UR5, UR4, 0xb, URZ ;  /* 0x0000000b04057899 */ /* 0x000fe400080006ff */
[----:B------:R-:W-:Y:S01]  /*0e50*/  USHF.L.U32 UR4, UR4, 0x1, URZ ;  /* 0x0000000104047899 */ /* 0x000fe200080006ff */
[----:B------:R-:W2:Y:S03]  /*0e60*/  FENCE.VIEW.ASYNC.S ;  /* 0x00000000000073c6 */ /* 0x000ea60000000000 */
[----:B--2---:R4:W2:Y:S08]  /*0e70*/  SYNCS.EXCH.64 URZ, [UR6+0x260], UR8 ;  /* 0x0002600806ff75b2 */ /* 0x0048b00008000100 */
[----:B------:R4:W3:Y:S01]  /*0e80*/  SYNCS.EXCH.64 URZ, [UR6+0x270], UR4 ;  /* 0x0002700406ff75b2 */ /* 0x0008e20008000100 */
[----:B------:R4:W1:Y:S01]  /*0e90*/  SYNCS.EXCH.64 URZ, [UR6+0x268], UR8 ;  /* 0x0002680806ff75b2 */ /* 0x0008620008000100 */
[----:B------:R4:W1:Y:S02]  /*0ea0*/  SYNCS.EXCH.64 URZ, [UR6+0x278], UR4 ;  /* 0x0002780406ff75b2 */ /* 0x0008640008000100 */
[----:B----4-:R-:W-:Y:S01]  /*0eb0*/  NOP ;  /* 0x0000000000007918 */ /* 0x010fe20000000000 */
.L_x_13:
[----:B------:R-:W4:Y:S01]  /*0ec0*/  SHFL.IDX PT, R0, R81, RZ, 0x1f ;  /* 0x00001fff51007589 */ /* 0x000f2200000e0000 */
[----:B------:R-:W-:Y:S01]  /*0ed0*/  NOP ;  /* 0x0000000000007918 */ /* 0x000fe20000000000 */
[----:B----4-:R-:W-:-:S13]  /*0ee0*/  ISETP.NE.AND P0, PT, R0, 0x5, PT ;  /* 0x000000050000780c */ /* 0x010fda0003f05270 */
[----:B------:R-:W-:Y:S05]  /*0ef0*/  @P0 BRA `(.L_x_14) ;  /* 0x0000000000580947 */ /* 0x000fea0003800000 */
[----:B--2---:R-:W2:Y:S01]  /*0f00*/  S2UR UR5, SR_CgaCtaId ;  /* 0x00000000000579c3 */ /* 0x004ea20000008800 */
[----:B---3--:R-:W-:Y:S01]  /*0f10*/  UMOV UR4, 0x400 ;  /* 0x0000040000047882 */ /* 0x008fe20000000000 */
        /* <DEDUP_REMOVED lines=9> */
[----:B--2---:R-:W-:Y:S01]  /*0fb0*/  ULEA UR4, UR5, UR4, 0x18 ;  /* 0x0000000405047291 */ /* 0x004fe2000f8ec0ff */
[----:B------:R-:W2:Y:S11]  /*0fc0*/  FENCE.VIEW.ASYNC.S ;  /* 0x00000000000073c6 */ /* 0x000eb60000000000 */
[----:B--2---:R4:W2:Y:S01]  /*0fd0*/  SYNCS.EXCH.64 URZ, [UR4+0x280], UR6 ;  /* 0x0002800604ff75b2 */ /* 0x0048a20008000100 */
[----:B------:R4:W3:Y:S01]  /*0fe0*/  SYNCS.EXCH.64 URZ, [UR4+0x2a0], UR8 ;  /* 0x0002a00804ff75b2 */ /* 0x0008e20008000100 */
[----:B------:R4:W1:Y:S01]  /*0ff0*/  SYNCS.EXCH.64 URZ, [UR4+0x288], UR6 ;  /* 0x0002880604ff75b2 */ /* 0x0008620008000100 */
[----:B------:R4:W1:Y:S01]  /*1000*/  SYNCS.EXCH.64 URZ, [UR4+0x2a8], UR8 ;  /* 0x0002a80804ff75b2 */ /* 0x0008620008000100 */
[----:B------:R4:W1:Y:S01]  /*1010*/  SYNCS.EXCH.64 URZ, [UR4+0x290], UR6 ;  /* 0x0002900604ff75b2 */ /* 0x0008620008000100 */
[----:B------:R4:W1:Y:S01]  /*1020*/  SYNCS.EXCH.64 URZ, [UR4+0x2b0], UR8 ;  /* 0x0002b00804ff75b2 */ /* 0x0008620008000100 */
[----:B------:R4:W1:Y:S01]  /*1030*/  SYNCS.EXCH.64 URZ, [UR4+0x298], UR6 ;  /* 0x0002980604ff75b2 */ /* 0x0008620008000100 */
[----:B------:R4:W1:Y:S02]  /*1040*/  SYNCS.EXCH.64 URZ, [UR4+0x2b8], UR8 ;  /* 0x0002b80804ff75b2 */ /* 0x0008640008000100 */
[----:B----4-:R-:W-:Y:S01]  /*1050*/  NOP ;  /* 0x0000000000007918 */ /* 0x010fe20000000000 */
.L_x_14:
[----:B------:R-:W4:Y:S01]  /*1060*/  SHFL.IDX PT, R0, R81, RZ, 0x1f ;  /* 0x00001fff51007589 */ /* 0x000f2200000e0000 */
[----:B------:R-:W-:Y:S01]  /*1070*/  ISETP.NE.OR P1, PT, RZ, UR13, !P1 ;  /* 0x0000000dff007c0c */ /* 0x000fe2000cf25670 */
[----:B------:R-:W-:Y:S01]  /*1080*/  NOP ;  /* 0x0000000000007918 */ /* 0x000fe20000000000 */
[----:B----4-:R-:W-:-:S13]  /*1090*/  ISETP.NE.AND P0, PT, R0, 0x3, PT ;  /* 0x000000030000780c */ /* 0x010fda0003f05270 */
[----:B------:R-:W-:Y:S05]  /*10a0*/  @P0 BRA `(.L_x_15) ;  /* 0x0000000000380947 */ /* 0x000fea0003800000 */
[----:B--2---:R-:W2:Y:S01]  /*10b0*/  S2UR UR5, SR_CgaCtaId ;  /* 0x00000000000579c3 */ /* 0x004ea20000008800 */
[----:B---3--:R-:W-:Y:S01]  /*10c0*/  UMOV UR4, 0x400 ;  /* 0x0000040000047882 */ /* 0x008fe20000000000 */
[----:B------:R-:W-:Y:S01]  /*10d0*/  UMOV UR6, 0x20 ;  /* 0x0000002000067882 */ /* 0x000fe20000000000 */
[----:B------:R-:W-:Y:S01]  /*10e0*/  ELECT P0, URZ, PT ;  /* 0x0000000000ff782f */ /* 0x000fe20003800000 */
[----:B------:R-:W-:-:S04]  /*10f0*/  UIADD3 UR6, UPT, UPT, -UR6, 0x100000, URZ ;  /* 0x0010000006067890 */ /* 0x000fc8000fffe1ff */
[----:B------:R-:W-:Y:S02]  /*1100*/  USHF.L.U32 UR7, UR6, 0xb, URZ ;  /* 0x0000000b06077899 */ /* 0x000fe400080006ff */
[----:B------:R-:W-:Y:S02]  /*1110*/  USHF.L.U32 UR6, UR6, 0x1, URZ ;  /* 0x0000000106067899 */ /* 0x000fe400080006ff */
[----:B--2---:R-:W-:Y:S01]  /*1120*/  ULEA UR4, UR5, UR4, 0x18 ;  /* 0x0000000405047291 */ /* 0x004fe2000f8ec0ff */
[----:B------:R-:W2:Y:S11]  /*1130*/  FENCE.VIEW.ASYNC.S ;  /* 0x00000000000073c6 */ /* 0x000eb60000000000 */
[----:B--2---:R4:W2:Y:S01]  /*1140*/  SYNCS.EXCH.64 URZ, [UR4+0x2c0], UR6 ;  /* 0x0002c00604ff75b2 */ /* 0x0048a20008000100 */
[----:B------:R4:W3:Y:S01]  /*1150*/  SYNCS.EXCH.64 URZ, [UR4+0x2d0], UR6 ;  /* 0x0002d00604ff75b2 */ /* 0x0008e20008000100 */
[----:B------:R4:W1:Y:S01]  /*1160*/  SYNCS.EXCH.64 URZ, [UR4+0x2c8], UR6 ;  /* 0x0002c80604ff75b2 */ /* 0x0008620008000100 */
[----:B------:R4:W1:Y:S02]  /*1170*/  SYNCS.EXCH.64 URZ, [UR4+0x2d8], UR6 ;  /* 0x0002d80604ff75b2 */ /* 0x0008640008000100 */
[----:B----4-:R-:W-:Y:S01]  /*1180*/  NOP ;  /* 0x0000000000007918 */ /* 0x010fe20000000000 */
.L_x_15:
[----:B---3--:R-:W3:Y:S01]  /*1190*/  S2UR UR7, SR_CgaCtaId ;  /* 0x00000000000779c3 */ /* 0x008ee20000008800 */
[----:B------:R-:W-:Y:S01]  /*11a0*/  VOTEU.ALL UP0, P1 ;  /* 0x0000000000ff7886 */ /* 0x000fe20000800000 */
[----:B--2---:R-:W-:Y:S01]  /*11b0*/  UMOV UR4, 0x20 ;  /* 0x0000002000047882 */ /* 0x004fe20000000000 */
[----:B------:R-:W-:Y:S01]  /*11c0*/  NOP ;  /* 0x0000000000007918 */ /* 0x000fe20000000000 */
[----:B------:R-:W-:Y:S01]  /*11d0*/  LOP3.LUT R0, R69, 0x1f, RZ, 0xc0, !PT ;  /* 0x0000001f45007812 */ /* 0x000fe200078ec0ff */
[----:B------:R-:W-:Y:S01]  /*11e0*/  UISETP.NE.AND UP5, UPT, UR13, URZ, UPT ;  /* 0x000000ff0d00728c */ /* 0x000fe2000bfa5270 */
[----:B------:R-:W-:Y:S01]  /*11f0*/  @!UP0 UMOV UR6, 0x400 ;  /* 0x0000040000068882 */ /* 0x000fe20000000000 */
[----:B------:R-:W-:-:S04]  /*1200*/  @!UP0 UIADD3 UR4, UPT, UPT, -UR4, 0x100000, URZ ;  /* 0x0010000004048890 */ /* 0x000fc8000fffe1ff */
[----:B------:R-:W-:Y:S02]  /*1210*/  @!UP0 USHF.L.U32 UR5, UR4, 0xb, URZ ;  /* 0x0000000b04058899 */ /* 0x000fe400080006ff */
[----:B------:R-:W-:Y:S02]  /*1220*/  @!UP0 USHF.L.U32 UR4, UR4, 0x1, URZ ;  /* 0x0000000104048899 */ /* 0x000fe400080006ff */
[----:B---3--:R-:W-:Y:S01]  /*1230*/  @!UP0 ULEA UR6, UR7, UR6, 0x18 ;  /* 0x0000000607068291 */ /* 0x008fe2000f8ec0ff */
[----:B------:R-:W2:Y:S01]  /*1240*/  LDCU UR7, c[0x0][0x36c] ;  /* 0x00006d80ff0777ac */ /* 0x000ea20008000800 */
[----:B------:R-:W-:Y:S01]  /*1250*/  VOTEU.ALL UP0, P1 ;  /* 0x0000000000ff7886 */ /* 0x000fe20000800000 */
[----:B------:R-:W3:Y:S09]  /*1260*/  FENCE.VIEW.ASYNC.S ;  /* 0x00000000000073c6 */ /* 0x000ef20000000000 */
[----:B---3--:R3:W4:Y:S01]  /*1270*/  @!UP0 SYNCS.EXCH.64 URZ, [UR6+0x2e0], UR4 ;  /* 0x0002e00406ff85b2 */ /* 0x0087220008000100 */
[----:B--2---:R-:W-:-:S09]  /*1280*/  UISETP.EQ.U32.AND UP6, UPT, UR7, 0x1, UPT ;  /* 0x000000010700788c */ /* 0x004fd2000bfc2070 */
[----:B---3--:R-:W-:Y:S05]  /*1290*/  BRA.U !UP6, `(.L_x_16) ;  /* 0x000000010e087547 */ /* 0x008fea000b800000 */
[----:B-1--4-:R-:W-:Y:S01]  /*12a0*/  UCGABAR_ARV ;  /* 0x00000000000079c7 */ /* 0x012fe20008000000 */
[----:B------:R-:W-:Y:S05]  /*12b0*/  BRA `(.L_x_17) ;  /* 0x0000000000047947 */ /* 0x000fea0003800000 */
.L_x_16:
[----:B-1--4-:R-:W-:Y:S01]  /*12c0*/  NOP ;  /* 0x0000000000007918 */ /* 0x012fe20000000000 */
.L_x_17:
[----:B------:R-:W1:Y:S01]  /*12d0*/  S2UR UR22, SR_CTAID.X ;  /* 0x00000000001679c3 */ /* 0x000e620000002500 */
[----:B------:R-:W-:-:S05]  /*12e0*/  CS2R.32 R3, SR_CgaSize ;  /* 0x0000000000037805 */ /* 0x000fca0000008a00 */
[----:B------:R-:W-:-:S05]  /*12f0*/  IMAD R3, R3, -0xa0, RZ ;  /* 0xffffff6003037824 */ /* 0x000fca00078e02ff */
[----:B------:R-:W-:-:S14]  /*1300*/  R2UR UR5, R3 ;  /* 0x00000000030572ca */ /* 0x000fdc00000e0000 */
[----:B------:R-:W2:Y:S01]  /*1310*/  LDCU UR5, c[0x0][UR5+0x2b0] ;  /* 0x00005600050577ac */ /* 0x000ea20008000800 */
[----:B------:R-:W-:-:S05]  /*1320*/  CS2R.32 R3, SR_CgaSize ;  /* 0x0000000000037805 */ /* 0x000fca0000008a00 */
[----:B------:R-:W-:-:S05]  /*1330*/  IMAD R3, R3, -0xa0, RZ ;  /* 0xffffff6003037824 */ /* 0x000fca00078e02ff */
[----:B------:R-:W-:-:S14]  /*1340*/  R2UR UR4, R3 ;  /* 0x00000000030472ca */ /* 0x000fdc00000e0000 */
[----:B------:R-:W3:Y:S01]  /*1350*/  LDCU UR4, c[0x0][UR4+0x2b4] ;  /* 0x00005680040477ac */ /* 0x000ee20008000800 */
[----:B------:R-:W4:Y:S01]  /*1360*/  S2UR UR46, SR_CTAID.Y ;  /* 0x00000000002e79c3 */ /* 0x000f220000002600 */
[----:B------:R-:W-:-:S05]  /*1370*/  CS2R.32 R3, SR_CgaSize ;  /* 0x0000000000037805 */ /* 0x000fca0000008a00 */
[----:B------:R-:W-:-:S05]  /*1380*/  IMAD R3, R3, -0xa0, RZ ;  /* 0xffffff6003037824 */ /* 0x000fca00078e02ff */
[----:B------:R-:W-:-:S14]  /*1390*/  R2UR UR55, R3 ;  /* 0x00000000033772ca */ /* 0x000fdc00000e0000 */
[----:B------:R-:W3:Y:S01]  /*13a0*/  LDCU UR55, c[0x0][UR55+0x2a0] ;  /* 0x00005400373777ac */ /* 0x000ee20008000800 */
[----:B------:R-:W-:-:S05]  /*13b0*/  CS2R.32 R3, SR_CgaSize ;  /* 0x0000000000037805 */ /* 0x000fca0000008a00 */
[----:B------:R-:W-:-:S05]  /*13c0*/  IMAD R3, R3, -0xa0, RZ ;  /* 0xffffff6003037824 */ /* 0x000fca00078e02ff */
[----:B------:R-:W-:-:S14]  /*13d0*/  R2UR UR59, R3 ;  /* 0x00000000033b72ca */ /* 0x000fdc00000e0000 */
[----:B------:R-:W3:Y:S01]  /*13e0*/  LDCU UR59, c[0x0][UR59+0x2a4] ;  /* 0x000054803b3b77ac */ /* 0x000ee20008000800 */
[----:B------:R-:W3:Y:S01]  /*13f0*/  S2UR UR7, SR_CgaCtaId ;  /* 0x00000000000779c3 */ /* 0x000ee20000008800 */
[----:B------:R-:W-:Y:S01]  /*1400*/  UISETP.GT.U32.AND UP0, UPT, UR33, 0xffff, UPT ;  /* 0x0000ffff2100788c */ /* 0x000fe2000bf04070 */
[----:B------:R-:W3:Y:S01]  /*1410*/  LDCU UR20, c[0x0][0xb24] ;  /* 0x00016480ff1477ac */ /* 0x000ee20008000800 */
[----:B------:R-:W3:Y:S01]  /*1420*/  LDCU UR42, c[0x0][0xb24] ;  /* 0x00016480ff2a77ac */ /* 0x000ee20008000800 */
[----:B-1----:R-:W-:Y:S01]  /*1430*/  I2FP.F32.U32 R3, UR22 ;  /* 0x0000001600037c45 */ /* 0x002fe20008201000 */
[----:B------:R-:W1:Y:S04]  /*1440*/  LDCU UR25, c[0x0][0xb30] ;  /* 0x00016600ff1977ac */ /* 0x000e680008000800 */
[----:B--2---:R-:W-:Y:S01]  /*1450*/  FMUL R3, R3, UR5 ;  /* 0x0000000503037c20 */ /* 0x004fe20008400000 */
[----:B------:R-:W-:Y:S01]  /*1460*/  USEL UR5, UR33, 0xffff, !UP0 ;  /* 0x0000ffff21057887 */ /* 0x000fe2000c000000 */
[----:B----4-:R-:W-:-:S04]  /*1470*/  I2FP.F32.U32 R2, UR46 ;  /* 0x0000002e00027c45 */ /* 0x010fc80008201000 */
[----:B------:R-:W2:Y:S01]  /*1480*/  F2I.U32.TRUNC.NTZ R3, R3 ;  /* 0x0000000300037305 */ /* 0x000ea2000020f000 */
[----:B------:R-:W-:Y:S01]  /*1490*/  ULOP3.LUT UR24, UR5, 0xffff, URZ, 0xc0, !UPT ;  /* 0x0000ffff05187892 */ /* 0x000fe2000f8ec0ff */
[----:B---3--:R-:W-:Y:S01]  /*14a0*/  FMUL R2, R2, UR4 ;  /* 0x0000000402027c20 */ /* 0x008fe20008400000 */
[----:B------:R-:W-:-:S05]  /*14b0*/  USHF.L.U32 UR28, UR7, 0x8, URZ ;  /* 0x00000008071c7899 */ /* 0x000fca00080006ff */
[----:B------:R-:W3:Y:S01]  /*14c0*/  F2I.U32.TRUNC.NTZ R2, R2 ;  /* 0x0000000200027305 */ /* 0x000ee2000020f000 */
[----:B--2---:R-:W-:Y:S02]  /*14d0*/  R2UR UR4, R3 ;  /* 0x00000000030472ca */ /* 0x004fe400000e0000 */
[----:B------:R-:W-:Y:S02]  /*14e0*/  PRMT R3, RZ, 0x7610, R3 ;  /* 0x00007610ff037816 */ /* 0x000fe40000000003 */
[----:B---3--:R-:W-:Y:S02]  /*14f0*/  R2UR UR6, R2 ;  /* 0x00000000020672ca */ /* 0x008fe400000e0000 */
[----:B------:R-:W-:-:S07]  /*1500*/  PRMT R2, RZ, 0x7610, R2 ;  /* 0x00007610ff027816 */ /* 0x000fce0000000002 */
[----:B------:R-:W-:-:S04]  /*1510*/  UIADD3 UR5, UPT, UPT, -UR4, URZ, URZ ;  /* 0x000000ff04057290 */ /* 0x000fc8000fffe1ff */
[----:B------:R-:W-:Y:S02]  /*1520*/  UIMAD UR55, UR55, UR5, UR22 ;  /* 0x00000005373772a4 */ /* 0x000fe4000f8e0216 */
[----:B------:R-:W-:-:S04]  /*1530*/  UIADD3 UR4, UPT, UPT, -UR6, URZ, URZ ;  /* 0x000000ff06047290 */ /* 0x000fc8000fffe1ff */
[----:B------:R-:W-:Y:S01]  /*1540*/  UIMAD UR59, UR59, UR4, UR46 ;  /* 0x000000043b3b72a4 */ /* 0x000fe2000f8e022e */
[----:B-1----:R-:W-:Y:S11]  /*1550*/  BRA.U UP5, `(.L_x_18) ;  /* 0x0000000105647547 */ /* 0x002ff6000b800000 */
[----:B------:R-:W-:Y:S02]  /*1560*/  UISETP.NE.AND UP0, UPT, UR59, URZ, UPT ;  /* 0x000000ff3b00728c */ /* 0x000fe4000bf05270 */
[----:B------:R-:W-:Y:S02]  /*1570*/  ULOP3.LUT UR4, UR55, 0x2, URZ, 0x3c, !UPT ;  /* 0x0000000237047892 */ /* 0x000fe4000f8e3cff */
[----:B------:R-:W-:Y:S02]  /*1580*/  UISETP.GT.U32.AND UP2, UPT, UR55, 0x1, UP0 ;  /* 0x000000013700788c */ /* 0x000fe40008744070 */
[----:B------:R-:W-:Y:S02]  /*1590*/  ULOP3.LUT UR5, UR55, 0x4, URZ, 0x3c, !UPT ;  /* 0x0000000437057892 */ /* 0x000fe4000f8e3cff */
[----:B------:R-:W-:Y:S02]  /*15a0*/  USEL UR8, URZ, 0x1, UP2 ;  /* 0x00000001ff087887 */ /* 0x000fe40009000000 */
[----:B------:R-:W-:-:S02]  /*15b0*/  USEL UR7, URZ, 0x2, UP2 ;  /* 0x00000002ff077887 */ /* 0x000fc40009000000 */
[----:B------:R-:W-:Y:S02]  /*15c0*/  UISETP.GT.U32.AND UP2, UPT, UR4, 0x1, UP0 ;  /* 0x000000010400788c */ /* 0x000fe40008744070 */
[----:B------:R-:W-:Y:S02]  /*15d0*/  ULOP3.LUT UR4, UR55, 0x6, URZ, 0x3c, !UPT ;  /* 0x0000000637047892 */ /* 0x000fe4000f8e3cff */
[----:B------:R-:W-:Y:S02]  /*15e0*/  USEL UR6, URZ, 0x4, UP2 ;  /* 0x00000004ff067887 */ /* 0x000fe40009000000 */
[----:B------:R-:W-:Y:S02]  /*15f0*/  USEL UR9, URZ, 0x8, UP2 ;  /* 0x00000008ff097887 */ /* 0x000fe40009000000 */
[----:B------:R-:W-:Y:S02]  /*1600*/  UISETP.GT.U32.AND UP2, UPT, UR5, 0x1, UP0 ;  /* 0x000000010500788c */ /* 0x000fe40008744070 */
[----:B------:R-:W-:-:S02]  /*1610*/  UISETP.GT.U32.AND UP0, UPT, UR4, 0x1, UP0 ;  /* 0x000000010400788c */ /* 0x000fc40008704070 */
[----:B------:R-:W-:Y:S02]  /*1620*/  USEL UR4, URZ, 0x10, UP2 ;  /* 0x00000010ff047887 */ /* 0x000fe40009000000 */
[----:B------:R-:W-:Y:S02]  /*1630*/  UIADD3 UR5, UPT, UPT, UR6, UR7, UR8 ;  /* 0x0000000706057290 */ /* 0x000fe4000fffe008 */
[----:B------:R-:W-:Y:S02]  /*1640*/  USEL UR7, URZ, 0x40, UP0 ;  /* 0x00000040ff077887 */ /* 0x000fe40008000000 */
[----:B------:R-:W-:Y:S02]  /*1650*/  USEL UR8, URZ, 0x20, UP2 ;  /* 0x00000020ff087887 */ /* 0x000fe40009000000 */
[----:B------:R-:W-:Y:S02]  /*1660*/  UIADD3 UR5, UPT, UPT, UR4, UR5, UR9 ;  /* 0x0000000504057290 */ /* 0x000fe4000fffe009 */
[----:B------:R-:W-:-:S02]  /*1670*/  ULOP3.LUT UR4, UR55, 0xfffffffe, URZ, 0xc0, !UPT ;  /* 0xfffffffe37047892 */ /* 0x000fc4000f8ec0ff */
[----:B------:R-:W-:Y:S02]  /*1680*/  USEL UR6, URZ, 0x80, UP0 ;  /* 0x00000080ff067887 */ /* 0x000fe40008000000 */
[----:B------:R-:W-:-:S03]  /*1690*/  UIADD3 UR5, UPT, UPT, UR7, UR5, UR8 ;  /* 0x0000000507057290 */ /* 0x000fc6000fffe008 */
[----:B------:R-:W-:Y:S01]  /*16a0*/  UMOV UR7, 0x3 ;  /* 0x0000000300077882 */ /* 0x000fe20000000000 */
[----:B------:R-:W-:Y:S02]  /*16b0*/  UIADD3 UR5, UPT, UPT, UR5, UR6, URZ ;  /* 0x0000000605057290 */ /* 0x000fe4000fffe0ff */
[----:B------:R-:W-:-:S04]  /*16c0*/  USHF.L.U32 UR4, UR7, UR4, URZ ;  /* 0x0000000407047299 */ /* 0x000fc800080006ff */
[----:B------:R-:W-:Y:S02]  /*16d0*/  MOV R3, UR5 ;  /* 0x0000000500037c02 */ /* 0x000fe40008000f00 */
[----:B------:R-:W-:-:S07]  /*16e0*/  MOV R2, UR4 ;  /* 0x0000000400027c02 */ /* 0x000fce0008000f00 */
.L_x_18:
[----:B------:R-:W1:Y:S01]  /*16f0*/  S2UR UR36, SR_CTAID.Z ;  /* 0x00000000002479c3 */ /* 0x000e620000002700 */
[----:B------:R-:W-:Y:S01]  /*1700*/  UISETP.GE.AND UP0, UPT, UR20, 0x1, UPT ;  /* 0x000000011400788c */ /* 0x000fe2000bf06270 */
[----:B------:R-:W-:Y:S01]  /*1710*/  UMOV UR26, 0x55 ;  /* 0x00000055001a7882 */ /* 0x000fe20000000000 */
[----:B------:R-:W-:-:S07]  /*1720*/  UMOV UR45, UR22 ;  /* 0x00000016002d7c82 */ /* 0x000fce0008000000 */
[----:B------:R-:W-:Y:S05]  /*1730*/  BRA.U !UP0, `(.L_x_19) ;  /* 0x0000000108d47547 */ /* 0x000fea000b800000 */
[----:B------:R-:W2:Y:S01]  /*1740*/  LDCU.128 UR16, c[0x0][0xb10] ;  /* 0x00016200ff1077ac */ /* 0x000ea20008000c00 */
[----:B------:R-:W3:Y:S01]  /*1750*/  LDCU UR12, c[0x0][0x370] ;  /* 0x00006e00ff0c77ac */ /* 0x000ee20008000800 */
[----:B------:R-:W4:Y:S01]  /*1760*/  LDCU UR8, c[0x0][0x374] ;  /* 0x00006e80ff0877ac */ /* 0x000f220008000800 */
[----:B------:R-:W1:Y:S01]  /*1770*/  LDCU UR21, c[0x0][0xb0c] ;  /* 0x00016180ff1577ac */ /* 0x000e620008000800 */
[----:B------:R-:W1:Y:S01]  /*1780*/  LDCU UR23, c[0x0][0xb20] ;  /* 0x00016400ff1777ac */ /* 0x000e620008000800 */
[----:B--2---:R-:W-:Y:S01]  /*1790*/  UIMAD.WIDE.U32 UR4, UR22, UR16, URZ ;  /* 0x00000010160472a5 */ /* 0x004fe2000f8e00ff */
[----:B------:R-:W2:Y:S01]  /*17a0*/  LDCU.64 UR14, c[0x0][0xb28] ;  /* 0x00016500ff0e77ac */ /* 0x000ea20008000a00 */
[----:B------:R-:W-:-:S05]  /*17b0*/  UISETP.NE.AND UP3, UPT, UR18, 0x1, UPT ;  /* 0x000000011200788c */ /* 0x000fca000bf65270 */
[----:B------:R-:W-:Y:S01]  /*17c0*/  UMOV UR4, UR5 ;  /* 0x0000000500047c82 */ /* 0x000fe20008000000 */
[----:B---3--:R-:W-:Y:S02]  /*17d0*/  UIMAD.WIDE.U32 UR6, UR12, UR16, URZ ;  /* 0x000000100c0672a5 */ /* 0x008fe4000f8e00ff */
[----:B------:R-:W-:Y:S02]  /*17e0*/  USHF.R.U32.HI UR9, URZ, UR17, UR4 ;  /* 0x00000011ff097299 */ /* 0x000fe40008011604 */
[----:B----4-:R-:W-:Y:S02]  /*17f0*/  UIMAD.WIDE.U32 UR4, UR8, UR19, URZ ;  /* 0x00000013080472a5 */ /* 0x010fe4000f8e00ff */
[----:B-1----:R-:W-:Y:S01]  /*1800*/  UISETP.NE.AND UP0, UPT, UR21, 0x1, UPT ;  /* 0x000000011500788c */ /* 0x002fe2000bf05270 */
[----:B------:R-:W-:Y:S01]  /*1810*/  UMOV UR6, UR7 ;  /* 0x0000000700067c82 */ /* 0x000fe20008000000 */
[----:B------:R-:W-:-:S03]  /*1820*/  UISETP.NE.AND UP2, UPT, UR20, 0x1, UPT ;  /* 0x000000011400788c */ /* 0x000fc6000bf45270 */
[----:B------:R-:W-:Y:S01]  /*1830*/  UMOV UR4, UR5 ;  /* 0x0000000500047c82 */ /* 0x000fe20008000000 */
[----:B------:R-:W-:Y:S02]  /*1840*/  USEL UR45, UR22, UR9, !UP0 ;  /* 0x00000009162d7287 */ /* 0x000fe4000c000000 */
[----:B------:R-:W-:-:S03]  /*1850*/  @UP3 USHF.R.U32.HI UR8, URZ, UR23, UR4 ;  /* 0x00000017ff083299 */ /* 0x000fc60008011604 */
[----:B------:R-:W-:Y:S02]  /*1860*/  @UP0 USHF.R.U32.HI UR12, URZ, UR17, UR6 ;  /* 0x00000011ff0c0299 */ /* 0x000fe40008011606 */
[----:B------:R-:W-:Y:S02]  /*1870*/  UIMAD.WIDE.U32 UR6, UR46, UR19, URZ ;  /* 0x000000132e0672a5 */ /* 0x000fe4000f8e00ff */
[----:B--2---:R-:W-:Y:S02]  /*1880*/  UIMAD.WIDE.U32 UR4, UR8, UR14, URZ ;  /* 0x0000000e080472a5 */ /* 0x004fe4000f8e00ff */
[----:B------:R-:W-:-:S03]  /*1890*/  UIMAD.WIDE.U32 UR10, UR12, UR14, URZ ;  /* 0x0000000e0c0a72a5 */ /* 0x000fc6000f8e00ff */
[----:B------:R-:W-:Y:S02]  /*18a0*/  UMOV UR6, UR7 ;  /* 0x0000000700067c82 */ /* 0x000fe40008000000 */
[----:B------:R-:W-:Y:S01]  /*18b0*/  UMOV UR4, UR5 ;  /* 0x0000000500047c82 */ /* 0x000fe20008000000 */
[----:B------:R-:W-:Y:S02]  /*18c0*/  USHF.R.U32.HI UR6, URZ, UR23, UR6 ;  /* 0x00000017ff067299 */ /* 0x000fe40008011606 */
[----:B------:R-:W-:Y:S01]  /*18d0*/  @UP2 USHF.R.U32.HI UR8, URZ, UR15, UR4 ;  /* 0x0000000fff082299 */ /* 0x000fe20008011604 */
[----:B------:R-:W-:Y:S01]  /*18e0*/  UMOV UR5, UR11 ;  /* 0x0000000b00057c82 */ /* 0x000fe20008000000 */
[----:B------:R-:W-:Y:S02]  /*18f0*/  USEL UR4, UR46, UR6, !UP3 ;  /* 0x000000062e047287 */ /* 0x000fe4000d800000 */
[----:B------:R-:W-:Y:S02]  /*1900*/  @UP2 USHF.R.U32.HI UR12, URZ, UR15, UR5 ;  /* 0x0000000fff0c2299 */ /* 0x000fe40008011605 */
[----:B------:R-:W-:-:S02]  /*1910*/  UIMAD UR5, UR8, UR20, URZ ;  /* 0x00000014080572a4 */ /* 0x000fc4000f8e02ff */
[----:B------:R-:W-:Y:S02]  /*1920*/  UIMAD UR8, UR12, UR20, URZ ;  /* 0x000000140c0872a4 */ /* 0x000fe4000f8e02ff */
[----:B------:R-:W-:Y:S02]  /*1930*/  UISETP.GE.AND UP0, UPT, UR4, UR5, UPT ;  /* 0x000000050400728c */ /* 0x000fe4000bf06270 */
[----:B------:R-:W-:Y:S02]  /*1940*/  UIMAD.WIDE.U32 UR6, UR4, UR14, URZ ;  /* 0x0000000e040672a5 */ /* 0x000fe4000f8e00ff */
[----:B------:R-:W-:Y:S02]  /*1950*/  UISETP.GE.OR UP0, UPT, UR45, UR8, UP0 ;  /* 0x000000082d00728c */ /* 0x000fe40008706670 */
[----:B------:R-:W-:Y:S02]  /*1960*/  UIMAD.WIDE.U32 UR8, UR45, UR14, URZ ;  /* 0x0000000e2d0872a5 */ /* 0x000fe4000f8e00ff */
[----:B------:R-:W-:Y:S01]  /*1970*/  UIADD3 UR8, UPT, UPT, -UR45, URZ, URZ ;  /* 0x000000ff2d087290 */ /* 0x000fe2000fffe1ff */
[----:B------:R-:W-:Y:S01]  /*1980*/  UMOV UR5, UR7 ;  /* 0x0000000700057c82 */ /* 0x000fe20008000000 */
[----:B------:R-:W-:-:S02]  /*1990*/  UIADD3 UR7, UPT, UPT, -UR4, URZ, URZ ;  /* 0x000000ff04077290 */ /* 0x000fc4000fffe1ff */
[----:B------:R-:W-:-:S03]  /*19a0*/  USHF.R.U32.HI UR5, URZ, UR15, UR5 ;  /* 0x0000000fff057299 */ /* 0x000fc60008011605 */
[----:B------:R-:W-:Y:S01]  /*19b0*/  @!UP0 UMOV UR6, UR9 ;  /* 0x0000000900068c82 */ /* 0x000fe20008000000 */
[----:B------:R-:W-:Y:S02]  /*19c0*/  UIMAD UR46, UR18, UR7, UR46 ;  /* 0x00000007122e72a4 */ /* 0x000fe4000f8e022e */
[----:B------:R-:W-:Y:S02]  /*19d0*/  USEL UR5, UR4, UR5, !UP2 ;  /* 0x0000000504057287 */ /* 0x000fe4000d000000 */
[----:B------:R-:W-:Y:S02]  /*19e0*/  @!UP0 USHF.R.U32.HI UR6, URZ, UR15, UR6 ;  /* 0x0000000fff068299 */ /* 0x000fe40008011606 */
[----:B------:R-:W-:Y:S02]  /*19f0*/  UIADD3 UR7, UPT, UPT, -UR5, URZ, URZ ;  /* 0x000000ff05077290 */ /* 0x000fe4000fffe1ff */
[----:B------:R-:W-:Y:S02]  /*1a00*/  @!UP0 USEL UR6, UR45, UR6, !UP2 ;  /* 0x000000062d068287 */ /* 0x000fe4000d000000 */
[----:B------:R-:W-:-:S02]  /*1a10*/  UIMAD UR7, UR20, UR7, UR4 ;  /* 0x00000007140772a4 */ /* 0x000fc4000f8e0204 */
[----:B------:R-:W-:Y:S02]  /*1a20*/  @!UP0 UIADD3 UR5, UPT, UPT, UR5, -UR6, URZ ;  /* 0x8000000605058290 */ /* 0x000fe4000fffe0ff */
[----:B------:R-:W-:Y:S02]  /*1a30*/  @!UP0 UIMAD UR7, UR7, UR12, UR6 ;  /* 0x0000000c070782a4 */ /* 0x000fe4000f8e0206 */
[----:B------:R-:W-:Y:S02]  /*1a40*/  @!UP0 UIMAD UR4, UR5, UR20, UR45 ;  /* 0x00000014050482a4 */ /* 0x000fe4000f8e022d */
[----:B------:R-:W-:Y:S02]  /*1a50*/  UIMAD UR5, UR21, UR8, UR22 ;  /* 0x00000008150572a4 */ /* 0x000fe4000f8e0216 */
[----:B------:R-:W-:Y:S01]  /*1a60*/  UIMAD UR46, UR4, UR18, UR46 ;  /* 0x00000012042e72a4 */ /* 0x000fe2000f8e022e */
[----:B------:R-:W-:Y:S02]  /*1a70*/  @!UP0 UMOV UR45, UR7 ;  /* 0x00000007002d8c82 */ /* 0x000fe40008000000 */
[----:B------:R-:W-:-:S12]  /*1a80*/  UIMAD UR45, UR45, UR21, UR5 ;  /* 0x000000152d2d72a4 */ /* 0x000fd8000f8e0205 */
.L_x_19:
[----:B------:R-:W-:Y:S02]  /*1a90*/  UISETP.NE.AND UP2, UPT, UR25, 0x1, UPT ;  /* 0x000000011900788c */ /* 0x000fe4000bf45270 */
[----:B------:R-:W-:Y:S02]  /*1aa0*/  UISETP.NE.AND UP0, UPT, UR13, 0x2, UPT ;  /* 0x000000020d00788c */ /* 0x000fe4000bf05270 */
[----:B------:R-:W-:Y:S02]  /*1ab0*/  ULOP3.LUT UR28, UR28, 0x600, URZ, 0xc0, !UPT ;  /* 0x000006001c1c7892 */ /* 0x000fe4000f8ec0ff */
[----:B------:R-:W-:-:S03]  /*1ac0*/  USHF.L.U32 UR24, UR26, UR24, URZ ;  /* 0x000000181a187299 */ /* 0x000fc600080006ff */
[----:B------:R-:W-:Y:S09]  /*1ad0*/  BRA.U UP2, `(.L_x_20) ;  /* 0x0000000102407547 */ /* 0x000ff2000b800000 */
[----:B------:R-:W2:Y:S01]  /*1ae0*/  LDCU.128 UR8, c[0x0][0xb10] ;  /* 0x00016200ff0877ac */ /* 0x000ea20008000c00 */
[----:B------:R-:W3:Y:S01]  /*1af0*/  LDCU UR12, c[0x0][0xb0c] ;  /* 0x00016180ff0c77ac */ /* 0x000ee20008000800 */
[----:B------:R-:W4:Y:S01]  /*1b00*/  LDCU UR14, c[0x0][0xb20] ;  /* 0x00016400ff0e77ac */ /* 0x000f220008000800 */
[----:B--2---:R-:W-:Y:S02]  /*1b10*/  UIMAD.WIDE.U32 UR4, UR45, UR8, URZ ;  /* 0x000000082d0472a5 */ /* 0x004fe4000f8e00ff */
[----:B------:R-:W-:Y:S02]  /*1b20*/  UIMAD.WIDE.U32 UR6, UR46, UR11, URZ ;  /* 0x0000000b2e0672a5 */ /* 0x000fe4000f8e00ff */
[----:B---3--:R-:W-:Y:S02]  /*1b30*/  UISETP.NE.AND UP2, UPT, UR12, 0x1, UPT ;  /* 0x000000010c00788c */ /* 0x008fe4000bf45270 */
[----:B------:R-:W-:-:S03]  /*1b40*/  USHF.R.U32.HI UR5, URZ, UR9, UR5 ;  /* 0x00000009ff057299 */ /* 0x000fc60008011605 */
[----:B------:R-:W-:Y:S01]  /*1b50*/  UMOV UR4, UR7 ;  /* 0x0000000700047c82 */ /* 0x000fe20008000000 */
[----:B------:R-:W-:Y:S02]  /*1b60*/  USEL UR5, UR45, UR5, !UP2 ;  /* 0x000000052d057287 */ /* 0x000fe4000d000000 */
[----:B------:R-:W-:Y:S02]  /*1b70*/  UISETP.NE.AND UP2, UPT, UR10, 0x1, UPT ;  /* 0x000000010a00788c */ /* 0x000fe4000bf45270 */
[----:B----4-:R-:W-:-:S04]  /*1b80*/  USHF.R.U32.HI UR4, URZ, UR14, UR4 ;  /* 0x0000000eff047299 */ /* 0x010fc80008011604 */
[----:B------:R-:W-:-:S04]  /*1b90*/  USEL UR4, UR46, UR4, !UP2 ;  /* 0x000000042e047287 */ /* 0x000fc8000d000000 */
[----:B------:R-:W-:Y:S02]  /*1ba0*/  UIADD3 UR6, UPT, UPT, -UR4, UR5, URZ ;  /* 0x0000000504067290 */ /* 0x000fe4000fffe1ff */
[----:B------:R-:W-:Y:S02]  /*1bb0*/  UIADD3 UR4, UPT, UPT, UR4, -UR5, URZ ;  /* 0x8000000504047290 */ /* 0x000fe4000fffe0ff */
[----:B------:R-:W-:Y:S02]  /*1bc0*/  UIMAD UR46, UR6, UR10, UR46 ;  /* 0x0000000a062e72a4 */ /* 0x000fe4000f8e022e */
[----:B------:R-:W-:-:S12]  /*1bd0*/  UIMAD UR45, UR4, UR12, UR45 ;  /* 0x0000000c042d72a4 */ /* 0x000fd8000f8e022d */
.L_x_20:
[----:B------:R-:W-:Y:S05]  /*1be0*/  BRA.U !UP6, `(.L_x_21) ;  /* 0x000000010e0c7547 */ /* 0x000fea000b800000 */
[----:B------:R-:W-:Y:S01]  /*1bf0*/  UCGABAR_WAIT ;  /* 0x0000000000007dc7 */ /* 0x000fe20008000000 */
[----:B------:R-:W-:Y:S01]  /*1c00*/  CCTL.IVALL ;  /* 0x00000000ff00798f */ /* 0x000fe20002000000 */
[----:B------:R-:W-:Y:S05]  /*1c10*/  BRA `(.L_x_22) ;  /* 0x0000000000047947 */ /* 0x000fea0003800000 */
.L_x_21:
[----:B------:R-:W-:Y:S06]  /*1c20*/  BAR.SYNC.DEFER_BLOCKING 0x0 ;  /* 0x0000000000007b1d */ /* 0x000fec0000010000 */
.L_x_22:
[----:B------:R-:W-:Y:S05]  /*1c30*/  BRA.U UP0, `(.L_x_23) ;  /* 0x00000025005c7547 */ /* 0x000fea000b800000 */
[----:B------:R-:W2:Y:S01]  /*1c40*/  LDCU UR6, c[0x0][0x38c] ;  /* 0x00007180ff0677ac */ /* 0x000ea20008000800 */
[----:B------:R-:W3:Y:S01]  /*1c50*/  S2UR UR9, SR_CgaCtaId ;  /* 0x00000000000979c3 */ /* 0x000ee20000008800 */
[----:B------:R-:W-:Y:S01]  /*1c60*/  PLOP3.LUT P1, PT, PT, PT, UP4, 0x80, 0x8 ;  /* 0x000000000008781c */ /* 0x000fe20003f2f048 */
[----:B------:R-:W-:Y:S01]  /*1c70*/  IMAD.MOV.U32 R12, RZ, RZ, 0x1 ;  /* 0x00000001ff0c7424 */ /* 0x000fe200078e00ff */
[----:B------:R-:W-:Y:S01]  /*1c80*/  USHF.L.U32 UR7, UR22, 0x5, URZ ;  /* 0x0000000516077899 */ /* 0x000fe200080006ff */
[----:B------:R-:W-:Y:S01]  /*1c90*/  ISETP.NE.AND P2, PT, R0, RZ, P3 ;  /* 0x000000ff0000720c */ /* 0x000fe20001f45270 */
[----:B------:R-:W-:Y:S01]  /*1ca0*/  UMOV UR8, 0x400 ;  /* 0x0000040000087882 */ /* 0x000fe20000000000 */
[----:B------:R-:W-:Y:S01]  /*1cb0*/  UISETP.NE.AND UP1, UPT, UR13, URZ, UPT ;  /* 0x000000ff0d00728c */ /* 0x000fe2000bf25270 */
[----:B------:R-:W-:Y:S02]  /*1cc0*/  PLOP3.LUT P1, PT, P1, PT, PT, 0x8, 0x80 ;  /* 0x000000000080781c */ /* 0x000fe40000f2e170 */
[----:B------:R-:W-:Y:S01]  /*1cd0*/  CS2R R10, SRZ ;  /* 0x00000000000a7805 */ /* 0x000fe2000001ff00 */
[----:B------:R-:W-:Y:S01]  /*1ce0*/  IMAD.MOV.U32 R9, RZ, RZ, RZ ;  /* 0x000000ffff097224 */ /* 0x000fe200078e00ff */
[----:B------:R-:W4:Y:S01]  /*1cf0*/  LDCU UR39, c[0x0][0x370] ;  /* 0x00006e00ff2777ac */ /* 0x000f220008000800 */
[----:B------:R-:W-:Y:S01]  /*1d00*/  IMAD.MOV.U32 R8, RZ, RZ, 0x1 ;  /* 0x00000001ff087424 */ /* 0x000fe200078e00ff */
[----:B------:R-:W-:Y:S01]  /*1d10*/  USEL UR21, UR43, 0x2, UP1 ;  /* 0x000000022b157887 */ /* 0x000fe20008800000 */
[----:B------:R-:W1:Y:S01]  /*1d20*/  LDCU.64 UR26, c[0x0][0x348] ;  /* 0x00006900ff1a77ac */ /* 0x000e620008000a00 */
[----:B--2---:R-:W-:-:S02]  /*1d30*/  UIADD3 UR5, UPT, UPT, UR6, 0x3f, URZ ;  /* 0x0000003f06057890 */ /* 0x004fc4000fffe0ff */
[----:B------:R-:W-:Y:S02]  /*1d40*/  UIADD3 UR48, UPT, UPT, UR6, 0x7e, URZ ;  /* 0x0000007e06307890 */ /* 0x000fe4000fffe0ff */
[----:B------:R-:W-:Y:S02]  /*1d50*/  USHF.R.S32.HI UR4, URZ, 0x1f, UR5 ;  /* 0x0000001fff047899 */ /* 0x000fe40008011405 */
[----:B---3--:R-:W-:Y:S02]  /*1d60*/  ULEA UR13, UR9, UR8, 0x18 ;  /* 0x00000008090d7291 */ /* 0x008fe4000f8ec0ff */
[----:B------:R-:W-:Y:S02]  /*1d70*/  ULEA.HI UR4, UR4, UR5, URZ, 0x6 ;  /* 0x0000000504047291 */ /* 0x000fe4000f8f30ff */
[----:B------:R-:W-:Y:S02]  /*1d80*/  UIADD3 UR5, UPT, UPT, UR6, -0x1, URZ ;  /* 0xffffffff06057890 */ /* 0x000fe4000fffe0ff */
[----:B------:R-:W-:-:S02]  /*1d90*/  USHF.R.S32.HI UR41, URZ, 0x6, UR4 ;  /* 0x00000006ff297899 */ /* 0x000fc40008011404 */
[----:B------:R-:W-:Y:S02]  /*1da0*/  UISETP.GE.U32.AND UP2, UPT, UR5, -0x7f, UPT ;  /* 0xffffff810500788c */ /* 0x000fe4000bf46070 */
[----:B------:R-:W-:Y:S02]  /*1db0*/  UISETP.LT.U32.AND UP0, UPT, UR41, 0x24, UPT ;  /* 0x000000242900788c */ /* 0x000fe4000bf01070 */
[----:B------:R-:W-:Y:S02]  /*1dc0*/  ULOP3.LUT UR5, UR7, 0x20, URZ, 0xc0, !UPT ;  /* 0x0000002007057892 */ /* 0x000fe4000f8ec0ff */
[----:B------:R-:W-:Y:S02]  /*1dd0*/  USEL UR40, UR41, 0x24, UP0 ;  /* 0x0000002429287887 */ /* 0x000fe40008000000 */
[----:B------:R-:W-:Y:S02]  /*1de0*/  USHF.L.U32 UR49, UR22, 0x6, URZ ;  /* 0x0000000616317899 */ /* 0x000fe400080006ff */
[----:B------:R-:W-:-:S02]  /*1df0*/  UIADD3 UR4, UPT, UPT, UR40, -0x1, URZ ;  /* 0xffffffff28047890 */ /* 0x000fc4000fffe0ff */
[----:B------:R-:W-:Y:S01]  /*1e00*/  @UP2 UIADD3 UR4, UPT, UPT, UR40, URZ, URZ ;  /* 0x000000ff28042290 */ /* 0x000fe2000fffe0ff */
[----:B------:R-:W2:Y:S01]  /*1e10*/  LDCU UR38, c[0x0][0x374] ;  /* 0x00006e80ff2677ac */ /* 0x000ea20008000800 */
[----:B------:R-:W-:Y:S02]  /*1e20*/  UIADD3 UR30, UPT, UPT, UR13, 0x26600, UR28 ;  /* 0x000266000d1e7890 */ /* 0x000fe4000fffe01c */
[----:B------:R-:W-:Y:S02]  /*1e30*/  ULEA.HI UR44, UR28, UR5, URZ, 0x1a ;  /* 0x000000051c2c7291 */ /* 0x000fe4000f8fd0ff */
[----:B------:R-:W-:Y:S02]  /*1e40*/  UIADD3 UR47, UPT, UPT, UR41, -UR40, URZ ;  /* 0x80000028292f7290 */ /* 0x000fe4000fffe0ff */
[----:B------:R-:W-:Y:S02]  /*1e50*/  UIADD3 UR29, UPT, UPT, UR4, 0x1, URZ ;  /* 0x00000001041d7890 */ /* 0x000fe4000fffe0ff */
[----:B------:R-:W-:Y:S01]  /*1e60*/  UIADD3 UR43, UPT, UPT, -UR4, URZ, URZ ;  /* 0x000000ff042b7290 */ /* 0x000fe2000fffe1ff */
[----:B-1--4-:R-:W-:-:S11]  /*1e70*/  UMOV UR6, URZ ;  /* 0x000000ff00067c82 */ /* 0x012fd60008000000 */
.L_x_43:
[----:B------:R-:W1:Y:S02]  /*1e80*/  S2UR UR4, SR_CgaCtaId ;  /* 0x00000000000479c3 */ /* 0x000e640000008800 */
[----:B-1----:R-:W-:-:S09]  /*1e90*/  UISETP.NE.AND UP0, UPT, UR4, URZ, UPT ;  /* 0x000000ff0400728c */ /* 0x002fd2000bf05270 */
[----:B------:R-:W-:Y:S05]  /*1ea0*/  BRA.U UP0, `(.L_x_24) ;  /* 0x0000000100287547 */ /* 0x000fea000b800000 */
[----:B------:R-:W-:Y:S02]  /*1eb0*/  LEA R0, R9, UR13, 0x3 ;  /* 0x0000000d09007c11 */ /* 0x000fe4000f8e18ff */
[----:B------:R-:W-:-:S04]  /*1ec0*/  SHF.L.U32 R2, R8, 0x1f, RZ ;  /* 0x0000001f08027819 */ /* 0x000fc800000006ff */
[----:B------:R-:W1:Y:S02]  /*1ed0*/  SYNCS.PHASECHK.TRANS64.TRYWAIT P0, [R0+URZ+0x2d0], R2 ;  /* 0x0002d002000075a7 */ /* 0x000e6400080011ff */
[----:B-1----:R-:W-:Y:S05]  /*1ee0*/  @!P0 BRA `(.L_x_25) ;  /* 0x0000006400688947 */ /* 0x002fea0003800000 */
.L_x_146:
[----:B------:R-:W-:Y:S01]  /*1ef0*/  VIADD R9, R9, 0x1 ;  /* 0x0000000109097836 */ /* 0x000fe20000000000 */
[----:B------:R1:W-:Y:S04]  /*1f00*/  SYNCS.ARRIVE.TRANS64.A1T0 RZ, [R0+URZ+0x2c0], RZ ;  /* 0x0002c0ff00ff79a7 */ /* 0x0003e800081000ff */
[----:B------:R-:W-:-:S04]  /*1f10*/  ISETP.NE.AND P0, PT, R9, 0x2, PT ;  /* 0x000000020900780c */ /* 0x000fc80003f05270 */
[----:B------:R-:W-:Y:S02]  /*1f20*/  SEL R9, R9, RZ, P0 ;  /* 0x000000ff09097207 */ /* 0x000fe40000000000 */
[----:B-1----:R-:W-:-:S04]  /*1f30*/  SEL R0, RZ, 0x1, P0 ;  /* 0x00000001ff007807 */ /* 0x002fc80000000000 */
[----:B------:R-:W-:-:S07]  /*1f40*/  LOP3.LUT R8, R8, R0, RZ, 0x3c, !PT ;  /* 0x0000000008087212 */ /* 0x000fce00078e3cff */
.L_x_24:
[----:B------:R-:W-:Y:S01]  /*1f50*/  ULEA UR4, UR6, UR13, 0x3 ;  /* 0x0000000d06047291 */ /* 0x000fe2000f8e18ff */
[----:B------:R-:W-:Y:S01]  /*1f60*/  SHF.L.U32 R0, R12, 0x1f, RZ ;  /* 0x0000001f0c007819 */ /* 0x000fe200000006ff */
[----:B------:R-:W-:Y:S02]  /*1f70*/  UISETP.GE.U32.AND UP0, UPT, UR48, 0x7f, UPT ;  /* 0x0000007f3000788c */ /* 0x000fe4000bf06070 */
[----:B------:R-:W-:Y:S01]  /*1f80*/  ULEA UR19, UR46, UR44, 0x6 ;  /* 0x0000002c2e137291 */ /* 0x000fe2000f8e30ff */
[----:B------:R-:W-:-:S04]  /*1f90*/  UMOV UR7, URZ ;  /* 0x000000ff00077c82 */ /* 0x000fc80008000000 */
[----:B------:R1:W3:Y:S01]  /*1fa0*/  SYNCS.PHASECHK.TRANS64.TRYWAIT P0, [UR4+0x120], R0 ;  /* 0x00012000ff0075a7 */ /* 0x0002e20008001104 */
[----:B------:R-:W-:-:S04]  /*1fb0*/  ULEA.HI UR4, UR45, UR45, URZ, 0x1 ;  /* 0x0000002d2d047291 */ /* 0x000fc8000f8f08ff */
[----:B------:R-:W-:-:S04]  /*1fc0*/  USHF.L.U32 UR4, UR4, 0x6, URZ ;  /* 0x0000000604047899 */ /* 0x000fc800080006ff */
[----:B------:R-:W-:-:S04]  /*1fd0*/  ULOP3.LUT UR35, UR4, 0xffffff80, URZ, 0xc0, !UPT ;  /* 0xffffff8004237892 */ /* 0x000fc8000f8ec0ff */
[----:B------:R-:W-:Y:S01]  /*1fe0*/  ULOP3.LUT UR35, UR35, 0x40, UR49, 0xf8, !UPT ;  /* 0x0000004023237892 */ /* 0x000fe2000f8ef831 */
[----:B------:R-:W-:Y:S11]  /*1ff0*/  BRA.U !UP0, `(.L_x_26) ;  /* 0x0000000108c47547 */ /* 0x000ff6000b800000 */
[----:B------:R-:W-:Y:S01]  /*2000*/  UMOV UR10, UR43 ;  /* 0x0000002b000a7c82 */ /* 0x000fe20008000000 */
[----:B------:R-:W-:Y:S01]  /*2010*/  UMOV UR4, UR6 ;  /* 0x0000000600047c82 */ /* 0x000fe20008000000 */
[----:B------:R-:W-:-:S05]  /*2020*/  UMOV UR34, URZ ;  /* 0x000000ff00227c82 */ /* 0x000fca0008000000 */
.L_x_32:
[----:B------:R-:W-:Y:S01]  /*2030*/  ULEA UR33, UR4, UR13, 0x3 ;  /* 0x0000000d04217291 */ /* 0x000fe2000f8e18ff */
[----:B------:R-:W-:Y:S01]  /*2040*/  @P3 MOV R2, 0x3000 ;  /* 0x0000300000023802 */ /* 0x000fe20000000f00 */
[----:B-1-34-:R-:W-:Y:S10]  /*2050*/  @P0 BRA `(.L_x_27) ;  /* 0x00000000000c0947 */ /* 0x01aff40003800000 */
[----:B------:R-:W-:-:S04]  /*2060*/  SHF.L.U32 R3, R12, 0x1f, RZ ;  /* 0x0000001f0c037819 */ /* 0x000fc800000006ff */
[----:B------:R-:W3:Y:S02]  /*2070*/  SYNCS.PHASECHK.TRANS64.TRYWAIT P0, [UR33+0x120], R3 ;  /* 0x00012003ff0075a7 */ /* 0x000ee40008001121 */
[----:B---3--:R-:W-:Y:S05]  /*2080*/  @!P0 BRA `(.L_x_28) ;  /* 0x0000006400148947 */ /* 0x008fea0003800000 */
.L_x_27:
[----:B------:R3:W-:Y:S01]  /*2090*/  @P3 SYNCS.ARRIVE.TRANS64 RZ, [UR33], R2 ;  /* 0x00000002ffff39a7 */ /* 0x0007e20008000021 */
[----:B------:R-:W-:Y:S02]  /*20a0*/  ULOP3.LUT UR5, UR21, 0x2, URZ, 0xfc, !UPT ;  /* 0x0000000215057892 */ /* 0x000fe4000f8efcff */
[----:B------:R-:W-:Y:S02]  /*20b0*/  UIADD3 UR10, UPT, UPT, UR10, 0x1, URZ ;  /* 0x000000010a0a7890 */ /* 0x000fe4000fffe0ff */
[----:B------:R-:W-:Y:S02]  /*20c0*/  UISETP.NE.AND UP0, UPT, UR5, 0x2, UPT ;  /* 0x000000020500788c */ /* 0x000fe4000bf05270 */
[----:B------:R-:W-:-:S07]  /*20d0*/  UISETP.NE.AND UP2, UPT, UR10, 0x1, UPT ;  /* 0x000000010a00788c */ /* 0x000fce000bf45270 */
[----:B------:R-:W-:Y:S05]  /*20e0*/  BRA.U UP0, `(.L_x_29) ;  /* 0x0000000100047547 */ /* 0x000fea000b800000 */
[----:B--2---:R-:W-:Y:S05]  /*20f0*/  BPT.TRAP 0x1 ;  /* 0x000000040000795c */ /* 0x004fea0000300000 */
.L_x_29:
[----:B------:R-:W-:Y:S04]  /*2100*/  BSSY.RECONVERGENT B0, `(.L_x_30) ;  /* 0x0000003000007945 */ /* 0x000fe80003800200 */
[----:B------:R-:W-:Y:S05]  /*2110*/  @!P2 BRA `(.L_x_31) ;  /* 0x000000000004a947 */ /* 0x000fea0003800000 */
[----:B--2---:R-:W-:Y:S05]  /*2120*/  BPT.TRAP 0x1 ;  /* 0x000000040000795c */ /* 0x004fea0000300000 */
.L_x_31:
[----:B--2---:R-:W-:Y:S05]  /*2130*/  BSYNC.RECONVERGENT B0 ;  /* 0x0000000000007941 */ /* 0x004fea0003800200 */
.L_x_30:
[----:B------:R-:W-:Y:S02]  /*2140*/  UIADD3 UR5, UPT, UPT, UR4, 0x1, URZ ;  /* 0x0000000104057890 */ /* 0x000fe4000fffe0ff */
[----:B------:R-:W-:Y:S02]  /*2150*/  ULEA UR32, UR4, UR13, 0xc ;  /* 0x0000000d04207291 */ /* 0x000fe4000f8e60ff */
[----:B------:R-:W-:Y:S02]  /*2160*/  UISETP.NE.AND UP0, UPT, UR5, 0x24, UPT ;  /* 0x000000240500788c */ /* 0x000fe4000bf05270 */
[----:B------:R-:W-:Y:S02]  /*2170*/  UIADD3 UR8, UP1, UPT, UR26, 0x80, URZ ;  /* 0x000000801a087890 */ /* 0x000fe4000ff3e0ff */
[----:B------:R-:W-:Y:S02]  /*2180*/  USEL UR7, URZ, 0x1, UP0 ;  /* 0x00000001ff077887 */ /* 0x000fe40008000000 */
[----:B------:R-:W-:-:S02]  /*2190*/  USEL UR6, UR5, URZ, UP0 ;  /* 0x000000ff05067287 */ /* 0x000fc40008000000 */
[----:B------:R-:W-:Y:S02]  /*21a0*/  ULEA UR16, UR4, UR28, 0xb ;  /* 0x0000001c04107291 */ /* 0x000fe4000f8e58ff */
[----:B------:R-:W-:Y:S01]  /*21b0*/  ULEA UR5, UR6, UR13, 0x3 ;  /* 0x0000000d06057291 */ /* 0x000fe2000f8e18ff */
[----:B------:R-:W-:Y:S01]  /*21c0*/  LOP3.LUT R12, R12, UR7, RZ, 0x3c, !PT ;  /* 0x000000070c0c7c12 */ /* 0x000fe2000f8e3cff */
[----:B------:R-:W-:Y:S02]  /*21d0*/  UIADD3 UR4, UP0, UPT, UR26, 0x180, URZ ;  /* 0x000001801a047890 */ /* 0x000fe4000ff1e0ff */
[----:B------:R-:W-:Y:S01]  /*21e0*/  ULOP3.LUT UR33, UR33, 0xfefffff8, URZ, 0xc0, !UPT ;  /* 0xfefffff821217892 */ /* 0x000fe2000f8ec0ff */
[----:B-1----:R-:W-:Y:S01]  /*21f0*/  SHF.L.U32 R0, R12, 0x1f, RZ ;  /* 0x0000001f0c007819 */ /* 0x002fe200000006ff */
[----:B------:R-:W-:Y:S02]  /*2200*/  UIADD3.X UR9, UPT, UPT, URZ, UR27, URZ, UP1, !UPT ;  /* 0x0000001bff097290 */ /* 0x000fe40008ffe4ff */
[----:B------:R-:W-:Y:S01]  /*2210*/  UIADD3 UR32, UPT, UPT, UR32, 0x2600, URZ ;  /* 0x0000260020207890 */ /* 0x000fe2000fffe0ff */
[----:B------:R4:W1:Y:S01]  /*2220*/  SYNCS.PHASECHK.TRANS64.TRYWAIT P0, [UR5+0x120], R0 ;  /* 0x00012000ff0075a7 */ /* 0x0008620008001105 */
[----:B------:R-:W-:-:S02]  /*2230*/  UIADD3 UR16, UPT, UPT, UR13, 0x26600, UR16 ;  /* 0x000266000d107890 */ /* 0x000fc4000fffe010 */
[----:B------:R-:W-:Y:S02]  /*2240*/  UIADD3.X UR5, UPT, UPT, URZ, UR27, URZ, UP0, !UPT ;  /* 0x0000001bff057290 */ /* 0x000fe400087fe4ff */
[----:B------:R-:W-:Y:S01]  /*2250*/  UPRMT UR7, URZ, 0x5410, UR24 ;  /* 0x00005410ff077896 */ /* 0x000fe20008000018 */
[----:B------:R-:W-:Y:S01]  /*2260*/  UMOV UR14, 0x0 ;  /* 0x00000000000e7882 */ /* 0x000fe20000000000 */
[----:B------:R-:W-:Y:S01]  /*2270*/  UMOV UR15, 0x10000000 ;  /* 0x10000000000f7882 */ /* 0x000fe20000000000 */
[----:B------:R-:W-:Y:S01]  /*2280*/  UMOV UR18, UR34 ;  /* 0x0000002200127c82 */ /* 0x000fe20008000000 */
[----:B------:R-:W-:Y:S01]  /*2290*/  UMOV UR20, UR36 ;  /* 0x0000002400147c82 */ /* 0x000fe20008000000 */
[----:B------:R-:W-:Y:S01]  /*22a0*/  UMOV UR17, UR33 ;  /* 0x0000002100117c82 */ /* 0x000fe20008000000 */
[----:B------:R2:W-:Y:S03]  /*22b0*/  UTMALDG.3D.2CTA [UR32], [UR8], desc[UR14] ;  /* 0x00000e20080075b4 */ /* 0x0005e60008211000 */
[----:B------:R3:W-:Y:S01]  /*22c0*/  UTMALDG.3D.MULTICAST.2CTA [UR16], [UR4], UR7, desc[UR14] ;  /* 0x00000e10040073b4 */ /* 0x0007e20008211807 */
[----:B--2---:R-:W-:Y:S01]  /*22d0*/  UIADD3 UR34, UPT, UPT, UR34, 0x40, URZ ;  /* 0x0000004022227890 */ /* 0x004fe2000fffe0ff */
[----:B---3--:R-:W-:Y:S01]  /*22e0*/  UMOV UR7, UR29 ;  /* 0x0000001d00077c82 */ /* 0x008fe20008000000 */
[----:B------:R-:W-:Y:S01]  /*22f0*/  UMOV UR4, UR6 ;  /* 0x0000000600047c82 */ /* 0x000fe20008000000 */
[----:B------:R-:W-:Y:S09]  /*2300*/  BRA.U UP2, `(.L_x_32) ;  /* 0xfffffffd02487547 */ /* 0x000ff2000b83ffff */
.L_x_26:
[----:B------:R-:W-:Y:S01]  /*2310*/  ULEA UR4, UR6, UR13, 0x3 ;  /* 0x0000000d06047291 */ /* 0x000fe2000f8e18ff */
[----:B-1--4-:R-:W-:Y:S01]  /*2320*/  SHF.L.U32 R0, R12, 0x1f, RZ ;  /* 0x0000001f0c007819 */ /* 0x012fe200000006ff */
[----:B------:R-:W-:Y:S01]  /*2330*/  @!P1 SYNCS.ARRIVE.TRANS64.A1T0 RZ, [UR13+0x258], RZ ;  /* 0x000258ffffff99a7 */ /* 0x000fe2000810000d */
[----:B------:R-:W-:-:S06]  /*2340*/  UISETP.GT.AND UP0, UPT, UR41, UR40, UPT ;  /* 0x000000282900728c */ /* 0x000fcc000bf04270 */
[----:B---3--:R1:W3:Y:S03]  /*2350*/  SYNCS.PHASECHK.TRANS64.TRYWAIT P0, [UR4+0x120], R0 ;  /* 0x00012000ff0075a7 */ /* 0x0082e60008001104 */
[----:B------:R-:W-:Y:S05]  /*2360*/  BRA.U !UP0, `(.L_x_33) ;  /* 0x0000000108c07547 */ /* 0x000fea000b800000 */
[----:B------:R-:W-:Y:S01]  /*2370*/  UIADD3 UR25, UPT, UPT, UR47, UR7, URZ ;  /* 0x000000072f197290 */ /* 0x000fe2000fffe0ff */
[----:B------:R-:W-:-:S11]  /*2380*/  UMOV UR4, UR6 ;  /* 0x0000000600047c82 */ /* 0x000fd60008000000 */
.L_x_39:
[----:B------:R-:W-:Y:S01]  /*2390*/  ULEA UR9, UR4, UR13, 0x3 ;  /* 0x0000000d04097291 */ /* 0x000fe2000f8e18ff */
[----:B---3--:R-:W-:Y:S01]  /*23a0*/  @P3 MOV R2, 0x3000 ;  /* 0x0000300000023802 */ /* 0x008fe20000000f00 */
[----:B-1-34-:R-:W-:Y:S10]  /*23b0*/  @P0 BRA `(.L_x_34) ;  /* 0x00000000000c0947 */ /* 0x01aff40003800000 */
[----:B------:R-:W-:-:S04]  /*23c0*/  SHF.L.U32 R3, R12, 0x1f, RZ ;  /* 0x0000001f0c037819 */ /* 0x000fc800000006ff */
[----:B------:R-:W3:Y:S02]  /*23d0*/  SYNCS.PHASECHK.TRANS64.TRYWAIT P0, [UR9+0x120], R3 ;  /* 0x00012003ff0075a7 */ /* 0x000ee40008001109 */
[----:B---3--:R-:W-:Y:S05]  /*23e0*/  @!P0 BRA `(.L_x_35) ;  /* 0x0000006000548947 */ /* 0x008fea0003800000 */
.L_x_34:
[----:B------:R3:W-:Y:S01]  /*23f0*/  @P3 SYNCS.ARRIVE.TRANS64 RZ, [UR9], R2 ;  /* 0x00000002ffff39a7 */ /* 0x0007e20008000009 */
[----:B------:R-:W-:-:S04]  /*2400*/  ULOP3.LUT UR5, UR21, 0x2, URZ, 0xfc, !UPT ;  /* 0x0000000215057892 */ /* 0x000fc8000f8efcff */
[----:B------:R-:W-:-:S09]  /*2410*/  UISETP.NE.AND UP0, UPT, UR5, 0x2, UPT ;  /* 0x000000020500788c */ /* 0x000fd2000bf05270 */
[----:B------:R-:W-:Y:S05]  /*2420*/  BRA.U UP0, `(.L_x_36) ;  /* 0x0000000100047547 */ /* 0x000fea000b800000 */
[----:B--2---:R-:W-:Y:S05]  /*2430*/  BPT.TRAP 0x1 ;  /* 0x000000040000795c */ /* 0x004fea0000300000 */
.L_x_36:
[----:B------:R-:W-:Y:S04]  /*2440*/  BSSY.RECONVERGENT B0, `(.L_x_37) ;  /* 0x0000003000007945 */ /* 0x000fe80003800200 */
[----:B------:R-:W-:Y:S05]  /*2450*/  @!P2 BRA `(.L_x_38) ;  /* 0x000000000004a947 */ /* 0x000fea0003800000 */
[----:B--2---:R-:W-:Y:S05]  /*2460*/  BPT.TRAP 0x1 ;  /* 0x000000040000795c */ /* 0x004fea0000300000 */
.L_x_38:
[----:B--2---:R-:W-:Y:S05]  /*2470*/  BSYNC.RECONVERGENT B0 ;  /* 0x0000000000007941 */ /* 0x004fea0003800200 */
.L_x_37:
[----:B------:R-:W-:Y:S02]  /*2480*/  UIADD3 UR5, UPT, UPT, UR4, 0x1, URZ ;  /* 0x0000000104057890 */ /* 0x000fe4000fffe0ff */
[----:B------:R-:W-:Y:S02]  /*2490*/  USHF.L.U32 UR10, UR7, 0x6, URZ ;  /* 0x00000006070a7899 */ /* 0x000fe400080006ff */
[----:B------:R-:W-:Y:S02]  /*24a0*/  UISETP.NE.AND UP0, UPT, UR5, 0x24, UPT ;  /* 0x000000240500788c */ /* 0x000fe4000bf05270 */
[----:B------:R-:W-:Y:S02]  /*24b0*/  UIADD3 UR7, UPT, UPT, UR7, 0x1, URZ ;  /* 0x0000000107077890 */ /* 0x000fe4000fffe0ff */
[----:B------:R-:W-:Y:S02]  /*24c0*/  USEL UR8, URZ, 0x1, UP0 ;  /* 0x00000001ff087887 */ /* 0x000fe40008000000 */
[----:B------:R-:W-:-:S02]  /*24d0*/  USEL UR6, UR5, URZ, UP0 ;  /* 0x000000ff05067287 */ /* 0x000fc40008000000 */
[----:B------:R-:W-:Y:S02]  /*24e0*/  UIADD3 UR22, UP0, UPT, UR26, 0x180, URZ ;  /* 0x000001801a167890 */ /* 0x000fe4000ff1e0ff */
[----:B------:R-:W-:Y:S01]  /*24f0*/  LOP3.LUT R12, R12, UR8, RZ, 0x3c, !PT ;  /* 0x000000080c0c7c12 */ /* 0x000fe2000f8e3cff */
[----:B------:R-:W-:Y:S02]  /*2500*/  ULEA UR8, UR4, UR13, 0xc ;  /* 0x0000000d04087291 */ /* 0x000fe4000f8e60ff */
[----:B------:R-:W-:Y:S01]  /*2510*/  UIADD3 UR14, UP1, UPT, UR26, 0x80, URZ ;  /* 0x000000801a0e7890 */ /* 0x000fe2000ff3e0ff */
[----:B-1----:R-:W-:Y:S01]  /*2520*/  SHF.L.U32 R0, R12, 0x1f, RZ ;  /* 0x0000001f0c007819 */ /* 0x002fe200000006ff */
[----:B------:R-:W-:Y:S02]  /*2530*/  UIADD3.X UR23, UPT, UPT, URZ, UR27, URZ, UP0, !UPT ;  /* 0x0000001bff177290 */ /* 0x000fe400087fe4ff */
[----:B------:R-:W-:Y:S02]  /*2540*/  UISETP.NE.AND UP0, UPT, UR7, UR25, UPT ;  /* 0x000000190700728c */ /* 0x000fe4000bf05270 */
[----:B------:R-:W-:-:S02]  /*2550*/  ULEA UR5, UR6, UR13, 0x3 ;  /* 0x0000000d06057291 */ /* 0x000fc4000f8e18ff */
[----:B------:R-:W-:Y:S02]  /*2560*/  ULOP3.LUT UR9, UR9, 0xfefffff8, URZ, 0xc0, !UPT ;  /* 0xfefffff809097892 */ /* 0x000fe4000f8ec0ff */
[----:B------:R-:W-:Y:S02]  /*2570*/  ULEA UR16, UR4, UR30, 0xb ;  /* 0x0000001e04107291 */ /* 0x000fe4000f8e58ff */
[----:B------:R-:W-:Y:S02]  /*2580*/  UIADD3 UR8, UPT, UPT, UR8, 0x2600, URZ ;  /* 0x0000260008087890 */ /* 0x000fe4000fffe0ff */
[----:B------:R-:W-:Y:S01]  /*2590*/  UIADD3.X UR15, UPT, UPT, URZ, UR27, URZ, UP1, !UPT ;  /* 0x0000001bff0f7290 */ /* 0x000fe20008ffe4ff */
[----:B------:R4:W1:Y:S01]  /*25a0*/  SYNCS.PHASECHK.TRANS64.TRYWAIT P0, [UR5+0x120], R0 ;  /* 0x00012000ff0075a7 */ /* 0x0008620008001105 */
[----:B------:R-:W-:Y:S01]  /*25b0*/  UPRMT UR4, URZ, 0x5410, UR24 ;  /* 0x00005410ff047896 */ /* 0x000fe20008000018 */
[----:B------:R-:W-:Y:S01]  /*25c0*/  UMOV UR32, 0x0 ;  /* 0x0000000000207882 */ /* 0x000fe20000000000 */
[----:B------:R-:W-:Y:S01]  /*25d0*/  UMOV UR33, 0x10000000 ;  /* 0x1000000000217882 */ /* 0x000fe20000000000 */
[----:B------:R-:W-:Y:S01]  /*25e0*/  UMOV UR11, UR35 ;  /* 0x00000023000b7c82 */ /* 0x000fe20008000000 */
[----:B------:R-:W-:Y:S01]  /*25f0*/  UMOV UR12, UR36 ;  /* 0x00000024000c7c82 */ /* 0x000fe20008000000 */
[----:B------:R-:W-:Y:S01]  /*2600*/  UMOV UR20, UR36 ;  /* 0x0000002400147c82 */ /* 0x000fe20008000000 */
[----:B------:R-:W-:Y:S01]  /*2610*/  UMOV UR17, UR9 ;  /* 0x0000000900117c82 */ /* 0x000fe20008000000 */
[----:B------:R-:W-:Y:S01]  /*2620*/  UMOV UR18, UR10 ;  /* 0x0000000a00127c82 */ /* 0x000fe20008000000 */
[----:B------:R-:W-:Y:S01]  /*2630*/  UTMALDG.3D.2CTA [UR8], [UR14], desc[UR32] ;  /* 0x000020080e0075b4 */ /* 0x000fe20008211000 */
[----:B------:R2:W-:Y:S02]  /*2640*/  UTMALDG.3D.MULTICAST.2CTA [UR16], [UR22], UR4, desc[UR32] ;  /* 0x00002010160073b4 */ /* 0x0005e40008211804 */
[----:B--2---:R-:W-:Y:S01]  /*2650*/  UMOV UR4, UR6 ;  /* 0x0000000600047c82 */ /* 0x004fe20008000000 */
[----:B------:R-:W-:Y:S05]  /*2660*/  BRA.U UP0, `(.L_x_39) ;  /* 0xfffffffd00487547 */ /* 0x000fea000b83ffff */
.L_x_33:
[C---:B------:R-:W-:Y:S01]  /*2670*/  LEA R3, R11.reuse, UR13, 0x3 ;  /* 0x0000000d0b037c11 */ /* 0x040fe2000f8e18ff */
[----:B------:R-:W-:Y:S01]  /*2680*/  NOP ;  /* 0x0000000000007918 */ /* 0x000fe20000000000 */
[----:B-1--4-:R-:W-:Y:S02]  /*2690*/  SHF.L.U32 R0, R10, 0x1f, RZ ;  /* 0x0000001f0a007819 */ /* 0x012fe400000006ff */
[----:B------:R-:W-:Y:S02]  /*26a0*/  LEA R4, R11, UR13, 0x4 ;  /* 0x0000000d0b047c11 */ /* 0x000fe4000f8e20ff */
[----:B---3--:R-:W1:Y:S02]  /*26b0*/  SYNCS.PHASECHK.TRANS64.TRYWAIT P0, [R3+URZ+0x260], R0 ;  /* 0x00026000030075a7 */ /* 0x008e6400080011ff */
[----:B-1----:R-:W-:Y:S05]  /*26c0*/  @!P0 BRA `(.L_x_40) ;  /* 0x0000005c00b48947 */ /* 0x002fea0003800000 */
.L_x_149:
[----:B------:R-:W3:Y:S01]  /*26d0*/  LDS.128 R4, [R4+0x2f0] ;  /* 0x0002f00004047984 */ /* 0x000ee20000000c00 */
[----:B------:R-:W-:Y:S01]  /*26e0*/  UISETP.GE.AND UP0, UPT, UR42, 0x1, UPT ;  /* 0x000000012a00788c */ /* 0x000fe2000bf06270 */
[----:B------:R-:W-:Y:S01]  /*26f0*/  @!PT LDS RZ, [RZ] ;  /* 0x00000000fffff984 */ /* 0x000fe20000000800 */
[----:B------:R-:W-:Y:S01]  /*2700*/  @!PT LDS RZ, [RZ] ;  /* 0x00000000fffff984 */ /* 0x000fe20000000800 */
[----:B------:R-:W-:Y:S01]  /*2710*/  @!PT LDS RZ, [RZ] ;  /* 0x00000000fffff984 */ /* 0x000fe20000000800 */
[----:B------:R-:W-:Y:S01]  /*2720*/  @!PT LDS RZ, [RZ] ;  /* 0x00000000fffff984 */ /* 0x000fe20000000800 */
[----:B------:R4:W-:Y:S06]  /*2730*/  MEMBAR.ALL.CTA ;  /* 0x0000000000007992 */ /* 0x0009ec0000008000 */
[----:B----4-:R-:W4:Y:S01]  /*2740*/  FENCE.VIEW.ASYNC.S ;  /* 0x00000000000073c6 */ /* 0x010f220000000000 */
[----:B---3--:R-:W-:-:S13]  /*2750*/  LOP3.LUT P0, RZ, R6, 0x1, RZ, 0xc0, !PT ;  /* 0x0000000106ff7812 */ /* 0x008fda000780c0ff */
[----:B----4-:R-:W-:Y:S01]  /*2760*/  VOTEU.ANY UP1, P0 ;  /* 0x0000000000ff7886 */ /* 0x010fe20000020100 */
[----:B------:R-:W-:-:S13]  /*2770*/  PLOP3.LUT P0, PT, PT, PT, UP1, 0x80, 0x8 ;  /* 0x000000000008781c */ /* 0x000fda0003f0f018 */
[----:B-1----:R-:W-:Y:S02]  /*2780*/  @P0 LOP3.LUT R0, R5, 0xffff, RZ, 0xc0, !PT ;  /* 0x0000ffff05000812 */ /* 0x002fe400078ec0ff */
[----:B------:R-:W-:Y:S02]  /*2790*/  @P0 MOV R2, R4 ;  /* 0x0000000400020202 */ /* 0x000fe40000000f00 */
[----:B------:R-:W-:Y:S01]  /*27a0*/  @P0 R2UR UR5, R0 ;  /* 0x00000000000502ca */ /* 0x000fe200000e0000 */
[----:B------:R-:W-:Y:S01]  /*27b0*/  VIADD R0, R3, 0x270 ;  /* 0x0000027003007836 */ /* 0x000fe20000000000 */
[----:B------:R-:W-:Y:S02]  /*27c0*/  @P0 SHF.R.U32.HI R4, RZ, 0x10, R5 ;  /* 0x00000010ff040819 */ /* 0x000fe40000011605 */
[----:B------:R-:W-:Y:S02]  /*27d0*/  @P0 R2UR UR7, R2 ;  /* 0x00000000020702ca */ /* 0x000fe400000e0000 */
[----:B------:R-:W-:-:S02]  /*27e0*/  PRMT R0, RZ, 0x654, R0 ;  /* 0x00000654ff007816 */ /* 0x000fc40000000000 */
[----:B------:R-:W-:Y:S02]  /*27f0*/  @P0 R2UR UR4, R4 ;  /* 0x00000000040402ca */ /* 0x000fe400000e0000 */
[----:B------:R1:W-:Y:S03]  /*2800*/  SYNCS.ARRIVE.TRANS64.RED.A1T0 RZ, [R0+URZ], RZ ;  /* 0x000000ff00ff79a7 */ /* 0x0003e600081004ff */
[----:B------:R-:W-:-:S04]  /*2810*/  @UP1 UMOV UR31, UR5 ;  /* 0x00000005001f1c82 */ /* 0x000fc80008000000 */
[----:B------:R-:W-:-:S04]  /*2820*/  @UP1 UMOV UR37, UR7 ;  /* 0x0000000700251c82 */ /* 0x000fc80008000000 */
[----:B------:R-:W-:Y:S01]  /*2830*/  @UP1 UMOV UR36, UR4 ;  /* 0x0000000400241c82 */ /* 0x000fe20008000000 */
[----:B------:R-:W-:Y:S05]  /*2840*/  BRA.U !UP0, `(.L_x_41) ;  /* 0x0000000108d47547 */ /* 0x000fea000b800000 */
[----:B------:R-:W2:Y:S01]  /*2850*/  LDCU.128 UR16, c[0x0][0xb10] ;  /* 0x00016200ff1077ac */ /* 0x000ea20008000c00 */
[----:B------:R-:W3:Y:S01]  /*2860*/  LDCU UR12, c[0x0][0xb20] ;  /* 0x00016400ff0c77ac */ /* 0x000ee20008000800 */
[----:B------:R-:W4:Y:S01]  /*2870*/  LDCU UR20, c[0x0][0xb0c] ;  /* 0x00016180ff1477ac */ /* 0x000f220008000800 */
[----:B------:R-:W1:Y:S01]  /*2880*/  LDCU.64 UR8, c[0x0][0xb28] ;  /* 0x00016500ff0877ac */ /* 0x000e620008000a00 */
[----:B------:R-:W-:Y:S02]  /*2890*/  UISETP.NE.AND UP3, UPT, UR42, 0x1, UPT ;  /* 0x000000012a00788c */ /* 0x000fe4000bf65270 */
[----:B--2---:R-:W-:Y:S02]  /*28a0*/  UIMAD.WIDE.U32 UR10, UR38, UR19, URZ ;  /* 0x00000013260a72a5 */ /* 0x004fe4000f8e00ff */
[----:B------:R-:W-:Y:S02]  /*28b0*/  UIMAD.WIDE.U32 UR4, UR39, UR16, URZ ;  /* 0x00000010270472a5 */ /* 0x000fe4000f8e00ff */
[----:B------:R-:W-:-:S02]  /*28c0*/  UISETP.NE.AND UP0, UPT, UR18, 0x1, UPT ;  /* 0x000000011200788c */ /* 0x000fc4000bf05270 */
[----:B------:R-:W-:Y:S01]  /*28d0*/  UIMAD.WIDE.U32 UR22, UR31, UR19, URZ ;  /* 0x000000131f1672a5 */ /* 0x000fe2000f8e00ff */
[----:B------:R-:W-:Y:S02]  /*28e0*/  UMOV UR10, UR11 ;  /* 0x0000000b000a7c82 */ /* 0x000fe40008000000 */
[----:B------:R-:W-:Y:S01]  /*28f0*/  UMOV UR4, UR5 ;  /* 0x0000000500047c82 */ /* 0x000fe20008000000 */
[----:B---3--:R-:W-:Y:S02]  /*2900*/  USHF.R.U32.HI UR10, URZ, UR12, UR10 ;  /* 0x0000000cff0a7299 */ /* 0x008fe4000801160a */
[----:B----4-:R-:W-:Y:S02]  /*2910*/  UISETP.NE.AND UP2, UPT, UR20, 0x1, UPT ;  /* 0x000000011400788c */ /* 0x010fe4000bf45270 */
[----:B------:R-:W-:Y:S02]  /*2920*/  USHF.R.U32.HI UR4, URZ, UR17, UR4 ;  /* 0x00000011ff047299 */ /* 0x000fe40008011604 */
[----:B------:R-:W-:-:S02]  /*2930*/  USEL UR5, UR38, UR10, !UP0 ;  /* 0x0000000a26057287 */ /* 0x000fc4000c000000 */
[----:B------:R-:W-:Y:S02]  /*2940*/  USEL UR7, UR39, UR4, !UP2 ;  /* 0x0000000427077287 */ /* 0x000fe4000d000000 */
[----:B-1----:R-:W-:Y:S01]  /*2950*/  UIMAD.WIDE.U32 UR10, UR5, UR8, URZ ;  /* 0x00000008050a72a5 */ /* 0x002fe2000f8e00ff */
[----:B------:R-:W-:Y:S01]  /*2960*/  UMOV UR4, UR23 ;  /* 0x0000001700047c82 */ /* 0x000fe20008000000 */
[----:B------:R-:W-:Y:S02]  /*2970*/  UIMAD.WIDE.U32 UR14, UR37, UR16, URZ ;  /* 0x00000010250e72a5 */ /* 0x000fe4000f8e00ff */
[----:B------:R-:W-:-:S03]  /*2980*/  UIMAD.WIDE.U32 UR22, UR7, UR8, URZ ;  /* 0x00000008071672a5 */ /* 0x000fc6000f8e00ff */
[----:B------:R-:W-:Y:S01]  /*2990*/  UMOV UR10, UR11 ;  /* 0x0000000b000a7c82 */ /* 0x000fe20008000000 */
[----:B------:R-:W-:Y:S02]  /*29a0*/  USHF.R.U32.HI UR4, URZ, UR12, UR4 ;  /* 0x0000000cff047299 */ /* 0x000fe40008011604 */
[----:B------:R-:W-:Y:S01]  /*29b0*/  @UP3 USHF.R.U32.HI UR5, URZ, UR9, UR10 ;  /* 0x00000009ff053299 */ /* 0x000fe2000801160a */
[----:B------:R-:W-:Y:S01]  /*29c0*/  UMOV UR14, UR15 ;  /* 0x0000000f000e7c82 */ /* 0x000fe20008000000 */
[----:B------:R-:W-:Y:S01]  /*29d0*/  UMOV UR22, UR23 ;  /* 0x0000001700167c82 */ /* 0x000fe20008000000 */
[----:B------:R-:W-:Y:S02]  /*29e0*/  USHF.R.U32.HI UR17, URZ, UR17, UR14 ;  /* 0x00000011ff117299 */ /* 0x000fe4000801160e */
[----:B------:R-:W-:Y:S02]  /*29f0*/  USEL UR4, UR31, UR4, !UP0 ;  /* 0x000000041f047287 */ /* 0x000fe4000c000000 */
[----:B------:R-:W-:-:S02]  /*2a00*/  @UP3 USHF.R.U32.HI UR7, URZ, UR9, UR22 ;  /* 0x00000009ff073299 */ /* 0x000fc40008011616 */
[----:B------:R-:W-:Y:S02]  /*2a10*/  UIMAD UR10, UR42, UR5, URZ ;  /* 0x000000052a0a72a4 */ /* 0x000fe4000f8e02ff */
[----:B------:R-:W-:Y:S02]  /*2a20*/  USEL UR5, UR37, UR17, !UP2 ;  /* 0x0000001125057287 */ /* 0x000fe4000d000000 */
[----:B------:R-:W-:Y:S02]  /*2a30*/  UIMAD UR12, UR42, UR7, URZ ;  /* 0x000000072a0c72a4 */ /* 0x000fe4000f8e02ff */
[----:B------:R-:W-:Y:S02]  /*2a40*/  UISETP.GE.AND UP0, UPT, UR4, UR10, UPT ;  /* 0x0000000a0400728c */ /* 0x000fe4000bf06270 */
[----:B------:R-:W-:Y:S02]  /*2a50*/  UIMAD.WIDE.U32 UR10, UR4, UR8, URZ ;  /* 0x00000008040a72a5 */ /* 0x000fe4000f8e00ff */
[----:B------:R-:W-:-:S02]  /*2a60*/  UISETP.GE.OR UP0, UPT, UR5, UR12, UP0 ;  /* 0x0000000c0500728c */ /* 0x000fc40008706670 */
[----:B------:R-:W-:Y:S02]  /*2a70*/  UIMAD.WIDE.U32 UR14, UR5, UR8, URZ ;  /* 0x00000008050e72a5 */ /* 0x000fe4000f8e00ff */
[----:B------:R-:W-:Y:S01]  /*2a80*/  UIADD3 UR12, UPT, UPT, -UR5, URZ, URZ ;  /* 0x000000ff050c7290 */ /* 0x000fe2000fffe1ff */
[----:B------:R-:W-:Y:S01]  /*2a90*/  UMOV UR10, UR11 ;  /* 0x0000000b000a7c82 */ /* 0x000fe20008000000 */
[----:B------:R-:W-:Y:S02]  /*2aa0*/  UIADD3 UR11, UPT, UPT, -UR4, URZ, URZ ;  /* 0x000000ff040b7290 */ /* 0x000fe4000fffe1ff */
        /* <DEDUP_REMOVED lines=15> */
.L_x_41:
[----:B------:R-:W3:Y:S02]  /*2ba0*/  LDCU UR4, c[0x0][0xb30] ;  /* 0x00016600ff0477ac */ /* 0x000ee40008000800 */
[----:B---3--:R-:W-:-:S09]  /*2bb0*/  UISETP.NE.AND UP0, UPT, UR4, 0x1, UPT ;  /* 0x000000010400788c */ /* 0x008fd2000bf05270 */
[----:B------:R-:W-:Y:S05]  /*2bc0*/  BRA.U UP0, `(.L_x_42) ;  /* 0x0000000100447547 */ /* 0x000fea000b800000 */
[----:B------:R-:W3:Y:S01]  /*2bd0*/  LDCU.128 UR16, c[0x0][0xb10] ;  /* 0x00016200ff1077ac */ /* 0x000ee20008000c00 */
[----:B------:R-:W4:Y:S01]  /*2be0*/  LDCU UR10, c[0x0][0xb0c] ;  /* 0x00016180ff0a77ac */ /* 0x000f220008000800 */
[----:B------:R-:W1:Y:S01]  /*2bf0*/  LDCU UR7, c[0x0][0xb20] ;  /* 0x00016400ff0777ac */ /* 0x000e620008000800 */
[----:B---3--:R-:W-:Y:S02]  /*2c00*/  UIMAD.WIDE.U32 UR8, UR37, UR16, URZ ;  /* 0x00000010250872a5 */ /* 0x008fe4000f8e00ff */
[----:B------:R-:W-:Y:S02]  /*2c10*/  UIMAD.WIDE.U32 UR4, UR31, UR19, URZ ;  /* 0x000000131f0472a5 */ /* 0x000fe4000f8e00ff */
[----:B----4-:R-:W-:Y:S02]  /*2c20*/  UISETP.NE.AND UP2, UPT, UR10, 0x1, UPT ;  /* 0x000000010a00788c */ /* 0x010fe4000bf45270 */
[----:B------:R-:W-:Y:S01]  /*2c30*/  UISETP.NE.AND UP0, UPT, UR18, 0x1, UPT ;  /* 0x000000011200788c */ /* 0x000fe2000bf05270 */
[----:B------:R-:W-:-:S02]  /*2c40*/  UMOV UR8, UR9 ;  /* 0x0000000900087c82 */ /* 0x000fc40008000000 */
[----:B------:R-:W-:Y:S01]  /*2c50*/  UMOV UR4, UR5 ;  /* 0x0000000500047c82 */ /* 0x000fe20008000000 */
[----:B------:R-:W-:Y:S02]  /*2c60*/  USHF.R.U32.HI UR17, URZ, UR17, UR8 ;  /* 0x00000011ff117299 */ /* 0x000fe40008011608 */
[----:B-1----:R-:W-:Y:S02]  /*2c70*/  USHF.R.U32.HI UR4, URZ, UR7, UR4 ;  /* 0x00000007ff047299 */ /* 0x002fe40008011604 */
[----:B------:R-:W-:Y:S02]  /*2c80*/  USEL UR5, UR37, UR17, !UP2 ;  /* 0x0000001125057287 */ /* 0x000fe4000d000000 */
[----:B------:R-:W-:-:S04]  /*2c90*/  USEL UR4, UR31, UR4, !UP0 ;  /* 0x000000041f047287 */ /* 0x000fc8000c000000 */
[----:B------:R-:W-:Y:S02]  /*2ca0*/  UIADD3 UR7, UPT, UPT, UR5, -UR4, URZ ;  /* 0x8000000405077290 */ /* 0x000fe4000fffe0ff */
[----:B------:R-:W-:Y:S02]  /*2cb0*/  UIADD3 UR4, UPT, UPT, -UR5, UR4, URZ ;  /* 0x0000000405047290 */ /* 0x000fe4000fffe1ff */
[----:B------:R-:W-:Y:S02]  /*2cc0*/  UIMAD UR31, UR7, UR18, UR31 ;  /* 0x00000012071f72a4 */ /* 0x000fe4000f8e021f */
[----:B------:R-:W-:-:S12]  /*2cd0*/  UIMAD UR37, UR4, UR10, UR37 ;  /* 0x0000000a042572a4 */ /* 0x000fd8000f8e0225 */
.L_x_42:
[----:B------:R-:W-:Y:S01]  /*2ce0*/  VIADD R11, R11, 0x1 ;  /* 0x000000010b0b7836 */ /* 0x000fe20000000000 */
[----:B------:R-:W-:Y:S01]  /*2cf0*/  PLOP3.LUT P1, PT, PT, PT, PT, 0x80, 0x8 ;  /* 0x000000000008781c */ /* 0x000fe20003f2f070 */
[----:B------:R-:W-:Y:S02]  /*2d00*/  UIADD3 UR45, UPT, UPT, UR37, UR55, URZ ;  /* 0x00000037252d7290 */ /* 0x000fe4000fffe0ff */
[----:B------:R-:W-:Y:S01]  /*2d10*/  UIADD3 UR46, UPT, UPT, UR31, UR59, URZ ;  /* 0x0000003b1f2e7290 */ /* 0x000fe2000fffe0ff */
[----:B------:R-:W-:-:S04]  /*2d20*/  ISETP.NE.AND P0, PT, R11, 0x2, PT ;  /* 0x000000020b00780c */ /* 0x000fc80003f05270 */
[----:B-1----:R-:W-:Y:S02]  /*2d30*/  SEL R0, RZ, 0x1, P0 ;  /* 0x00000001ff007807 */ /* 0x002fe40000000000 */
[----:B------:R-:W-:Y:S02]  /*2d40*/  SEL R11, R11, RZ, P0 ;  /* 0x000000ff0b0b7207 */ /* 0x000fe40000000000 */
[----:B------:R-:W-:Y:S01]  /*2d50*/  LOP3.LUT R10, R10, R0, RZ, 0x3c, !PT ;  /* 0x000000000a0a7212 */ /* 0x000fe200078e3cff */
[----:B------:R-:W-:Y:S06]  /*2d60*/  BRA.U UP1, `(.L_x_43) ;  /* 0xfffffff101447547 */ /* 0x000fec000b83ffff */
[----:B------:R-:W-:Y:S01]  /*2d70*/  UIADD3 UR13, UPT, UPT, UR13, 0x120, URZ ;  /* 0x000001200d0d7890 */ /* 0x000fe2000fffe0ff */
[----:B------:R-:W-:-:S03]  /*2d80*/  SHF.L.U32 R2, R12, 0x1f, RZ ;  /* 0x0000001f0c027819 */ /* 0x000fc600000006ff */
[----:B------:R-:W-:-:S09]  /*2d90*/  ULEA UR4, UR6, UR13, 0x3 ;  /* 0x0000000d06047291 */ /* 0x000fd2000f8e18ff */
[----:B------:R-:W1:Y:S02]  /*2da0*/  SYNCS.PHASECHK.TRANS64.TRYWAIT P0, [UR4], R2 ;  /* 0x00000002ff0075a7 */ /* 0x000e640008001104 */
[----:B-1----:R-:W-:Y:S05]  /*2db0*/  @!P0 BRA `(.L_x_44) ;  /* 0x00000058000c8947 */ /* 0x002fea0003800000 */
.L_x_151:
[----:B------:R-:W-:-:S04]  /*2dc0*/  UIADD3 UR4, UPT, UPT, UR6, 0x1, URZ ;  /* 0x0000000106047890 */ /* 0x000fc8000fffe0ff */
[----:B------:R-:W-:-:S04]  /*2dd0*/  UISETP.NE.AND UP0, UPT, UR4, 0x24, UPT ;  /* 0x000000240400788c */ /* 0x000fc8000bf05270 */
[----:B------:R-:W-:Y:S02]  /*2de0*/  USEL UR6, URZ, 0x1, UP0 ;  /* 0x00000001ff067887 */ /* 0x000fe40008000000 */
[----:B------:R-:W-:-:S04]  /*2df0*/  USEL UR4, UR4, URZ, UP0 ;  /* 0x000000ff04047287 */ /* 0x000fc80008000000 */
[----:B------:R-:W-:Y:S01]  /*2e00*/  ULEA UR5, UR4, UR13, 0x3 ;  /* 0x0000000d04057291 */ /* 0x000fe2000f8e18ff */
[----:B-1----:R-:W-:-:S04]  /*2e10*/  LOP3.LUT R2, R12, UR6, RZ, 0x3c, !PT ;  /* 0x000000060c027c12 */ /* 0x002fc8000f8e3cff */
[----:B------:R-:W-:-:S04]  /*2e20*/  SHF.L.U32 R3, R2, 0x1f, RZ ;  /* 0x0000001f02037819 */ /* 0x000fc800000006ff */
[----:B------:R-:W1:Y:S02]  /*2e30*/  SYNCS.PHASECHK.TRANS64.TRYWAIT P0, [UR5], R3 ;  /* 0x00000003ff0075a7 */ /* 0x000e640008001105 */
[----:B-1----:R-:W-:Y:S05]  /*2e40*/  @!P0 BRA `(.L_x_45) ;  /* 0x0000005800008947 */ /* 0x002fea0003800000 */
.L_x_153:
[----:B------:R-:W-:-:S04]  /*2e50*/  UIADD3 UR4, UPT, UPT, UR4, 0x1, URZ ;  /* 0x0000000104047890 */ /* 0x000fc8000fffe0ff */
[----:B------:R-:W-:-:S04]  /*2e60*/  UISETP.NE.AND UP0, UPT, UR4, 0x24, UPT ;  /* 0x000000240400788c */ /* 0x000fc8000bf05270 */
[----:B------:R-:W-:Y:S02]  /*2e70*/  USEL UR6, URZ, 0x1, UP0 ;  /* 0x00000001ff067887 */ /* 0x000fe40008000000 */
[----:B------:R-:W-:-:S04]  /*2e80*/  USEL UR4, UR4, URZ, UP0 ;  /* 0x000000ff04047287 */ /* 0x000fc80008000000 */
[----:B------:R-:W-:Y:S01]  /*2e90*/  ULEA UR5, UR4, UR13, 0x3 ;  /* 0x0000000d04057291 */ /* 0x000fe2000f8e18ff */
[----:B------:R-:W-:-:S04]  /*2ea0*/  LOP3.LUT R2, R2, UR6, RZ, 0x3c, !PT ;  /* 0x0000000602027c12 */ /* 0x000fc8000f8e3cff */
[----:B-1----:R-:W-:-:S04]  /*2eb0*/  SHF.L.U32 R3, R2, 0x1f, RZ ;  /* 0x0000001f02037819 */ /* 0x002fc800000006ff */
[----:B------:R-:W1:Y:S02]  /*2ec0*/  SYNCS.PHASECHK.TRANS64.TRYWAIT P0, [UR5], R3 ;  /* 0x00000003ff0075a7 */ /* 0x000e640008001105 */
[----:B-1----:R-:W-:Y:S05]  /*2ed0*/  @!P0 BRA `(.L_x_46) ;  /* 0x0000005400f48947 */ /* 0x002fea0003800000 */
.L_x_155:
        /* <DEDUP_REMOVED lines=9> */
.L_x_157:
        /* <DEDUP_REMOVED lines=9> */
.L_x_159:
        /* <DEDUP_REMOVED lines=9> */
.L_x_161:
        /* <DEDUP_REMOVED lines=9> */
.L_x_163:
        /* <DEDUP_REMOVED lines=9> */
.L_x_165:
        /* <DEDUP_REMOVED lines=9> */
.L_x_167:
        /* <DEDUP_REMOVED lines=9> */
.L_x_169:
        /* <DEDUP_REMOVED lines=9> */
.L_x_171:
        /* <DEDUP_REMOVED lines=9> */
.L_x_173:
        /* <DEDUP_REMOVED lines=9> */
.L_x_175:
        /* <DEDUP_REMOVED lines=9> */
.L_x_177:
        /* <DEDUP_REMOVED lines=9> */
.L_x_179:
        /* <DEDUP_REMOVED lines=9> */
.L_x_181:
        /* <DEDUP_REMOVED lines=9> */
.L_x_183:
        /* <DEDUP_REMOVED lines=9> */
.L_x_185:
        /* <DEDUP_REMOVED lines=9> */
.L_x_187:
        /* <DEDUP_REMOVED lines=9> */
.L_x_189:
        /* <DEDUP_REMOVED lines=9> */
.L_x_191:
        /* <DEDUP_REMOVED lines=9> */
.L_x_193:
        /* <DEDUP_REMOVED lines=9> */
.L_x_195:
        /* <DEDUP_REMOVED lines=9> */
.L_x_197:
        /* <DEDUP_REMOVED lines=9> */
.L_x_199:
        /* <DEDUP_REMOVED lines=9> */
.L_x_201:
        /* <DEDUP_REMOVED lines=9> */
.L_x_203:
        /* <DEDUP_REMOVED lines=9> */
.L_x_205:
        /* <DEDUP_REMOVED lines=9> */
.L_x_207:
        /* <DEDUP_REMOVED lines=9> */
.L_x_209:
        /* <DEDUP_REMOVED lines=9> */
.L_x_211:
        /* <DEDUP_REMOVED lines=9> */
.L_x_213:
        /* <DEDUP_REMOVED lines=9> */
.L_x_215:
        /* <DEDUP_REMOVED lines=9> */
.L_x_217:
        /* <DEDUP_REMOVED lines=9> */
.L_x_219:
[----:B------:R-:W-:-:S04]  /*40e0*/  UIADD3 UR4, UPT, UPT, UR4, 0x1, URZ ;  /* 0x0000000104047890 */ /* 0x000fc8000fffe0ff */
[----:B------:R-:W-:-:S04]  /*40f0*/  UISETP.NE.AND UP0, UPT, UR4, 0x24, UPT ;  /* 0x000000240400788c */ /* 0x000fc8000bf05270 */
[----:B------:R-:W-:Y:S02]  /*4100*/  USEL UR5, URZ, 0x1, UP0 ;  /* 0x00000001ff057887 */ /* 0x000fe40008000000 */
[----:B------:R-:W-:-:S04]  /*4110*/  USEL UR4, UR4, URZ, UP0 ;  /* 0x000000ff04047287 */ /* 0x000fc80008000000 */
[----:B------:R-:W-:Y:S01]  /*4120*/  ULEA UR4, UR4, UR13, 0x3 ;  /* 0x0000000d04047291 */ /* 0x000fe2000f8e18ff */
[----:B------:R-:W-:-:S04]  /*4130*/  LOP3.LUT R2, R2, UR5, RZ, 0x3c, !PT ;  /* 0x0000000502027c12 */ /* 0x000fc8000f8e3cff */
[----:B------:R-:W-:Y:S01]  /*4140*/  SHF.L.U32 R2, R2, 0x1f, RZ ;  /* 0x0000001f02027819 */ /* 0x000fe200000006ff */
[----:B-1----:R-:W-:-:S07]  /*4150*/  IMAD.U32 R0, RZ, RZ, UR4 ;  /* 0x00000004ff007e24 */ /* 0x002fce000f8e00ff */
.L_x_79:
[----:B-1----:R1:W3:Y:S02]  /*4160*/  SYNCS.PHASECHK.TRANS64.TRYWAIT P0, [R0+URZ], R2 ;  /* 0x00000002000075a7 */ /* 0x0022e400080011ff */
[----:B---3--:R-:W-:Y:S05]  /*4170*/  @!P0 NANOSLEEP.SYNCS 0x989680 ;  /* 0x009896800000895d */ /* 0x008fea0003900000 */
[----:B------:R-:W3:Y:S02]  /*4180*/  @!P0 SYNCS.PHASECHK.TRANS64 P0, [R0+URZ], R2 ;  /* 0x00000002000085a7 */ /* 0x000ee400080010ff */
[----:B--23--:R-:W-:Y:S05]  /*4190*/  @P0 EXIT ;  /* 0x000000000000094d */ /* 0x00cfea0003800000 */
[----:B------:R-:W-:Y:S05]  /*41a0*/  BRA `(.L_x_79) ;  /* 0xfffffffc00ec7947 */ /* 0x000fea000383ffff */
.L_x_23:
[----:B------:R-:W2:Y:S02]  /*41b0*/  S2UR UR4, SR_CgaCtaId ;  /* 0x00000000000479c3 */ /* 0x000ea40000008800 */
[----:B--2---:R-:W-:-:S04]  /*41c0*/  UISETP.NE.AND UP0, UPT, UR4, URZ, UPT ;  /* 0x000000ff0400728c */ /* 0x004fc8000bf05270 */
[----:B------:R-:W-:-:S09]  /*41d0*/  UISETP.NE.OR UP0, UPT, UR13, 0x1, UP0 ;  /* 0x000000010d00788c */ /* 0x000fd20008705670 */
[----:B------:R-:W-:Y:S05]  /*41e0*/  BRA.U UP0, `(.L_x_80) ;  /* 0x00000005004c7547 */ /* 0x000fea000b800000 */
[----:B------:R-:W2:Y:S01]  /*41f0*/  S2UR UR5, SR_CgaCtaId ;  /* 0x00000000000579c3 */ /* 0x000ea20000008800 */
[----:B------:R-:W-:Y:S01]  /*4200*/  UMOV UR4, 0x400 ;  /* 0x0000040000047882 */ /* 0x000fe20000000000 */
[----:B------:R-:W-:Y:S01]  /*4210*/  ISETP.GE.U32.AND P2, PT, R0, 0x8, PT ;  /* 0x000000080000780c */ /* 0x000fe20003f46070 */
[----:B------:R-:W-:Y:S01]  /*4220*/  IMAD.MOV.U32 R12, RZ, RZ, 0x1 ;  /* 0x00000001ff0c7424 */ /* 0x000fe200078e00ff */
[----:B------:R-:W-:Y:S02]  /*4230*/  CS2R R10, SRZ ;  /* 0x00000000000a7805 */ /* 0x000fe4000001ff00 */
[----:B------:R-:W-:Y:S01]  /*4240*/  CS2R R8, SRZ ;  /* 0x0000000000087805 */ /* 0x000fe2000001ff00 */
[----:B--2---:R-:W-:-:S03]  /*4250*/  ULEA UR6, UR5, UR4, 0x18 ;  /* 0x0000000405067291 */ /* 0x004fc6000f8ec0ff */
[----:B------:R-:W-:-:S09]  /*4260*/  UMOV UR5, URZ ;  /* 0x000000ff00057c82 */ /* 0x000fd20008000000 */
.L_x_84:
[----:B------:R-:W-:Y:S02]  /*4270*/  LEA R2, R8, UR6, 0x3 ;  /* 0x0000000608027c11 */ /* 0x000fe4000f8e18ff */
[----:B------:R-:W-:-:S03]  /*4280*/  SHF.L.U32 R4, R9, 0x1f, RZ ;  /* 0x0000001f09047819 */ /* 0x000fc600000006ff */
[----:B------:R-:W-:Y:S01]  /*4290*/  VIADD R5, R2, 0x2d0 ;  /* 0x000002d002057836 */ /* 0x000fe20000000000 */
[----:B------:R-:W2:Y:S02]  /*42a0*/  SYNCS.PHASECHK.TRANS64.TRYWAIT P0, [R2+URZ+0x2c0], R4 ;  /* 0x0002c004020075a7 */ /* 0x000ea400080011ff */
[----:B--2---:R-:W-:Y:S05]  /*42b0*/  @!P0 BRA `(.L_x_81) ;  /* 0x0000005000148947 */ /* 0x004fea0003800000 */
.L_x_220:
[----:B------:R-:W-:Y:S01]  /*42c0*/  ULEA UR4, UR5, UR6, 0x3 ;  /* 0x0000000605047291 */ /* 0x000fe2000f8e18ff */
[----:B--2---:R-:W-:Y:S01]  /*42d0*/  PRMT R2, RZ, 0x654, R5 ;  /* 0x00000654ff027816 */ /* 0x004fe20000000005 */
[----:B------:R-:W-:Y:S01]  /*42e0*/  @!P2 IMAD.MOV.U32 R4, RZ, RZ, 0x10 ;  /* 0x00000010ff04a424 */ /* 0x000fe200078e00ff */
[----:B------:R-:W-:Y:S01]  /*42f0*/  SHF.L.U32 R5, R12, 0x1f, RZ ;  /* 0x0000001f0c057819 */ /* 0x000fe200000006ff */
[----:B------:R-:W-:Y:S01]  /*4300*/  UIADD3 UR7, UPT, UPT, UR4, 0x260, URZ ;  /* 0x0000026004077890 */ /* 0x000fe2000fffe0ff */
[----:B------:R2:W-:Y:S05]  /*4310*/  SYNCS.ARRIVE.TRANS64.RED.A1T0 RZ, [R2+URZ], RZ ;  /* 0x000000ff02ff79a7 */ /* 0x0005ea00081004ff */
[----:B------:R-:W-:Y:S01]  /*4320*/  IMAD.U32 R6, RZ, RZ, UR7 ;  /* 0x00000007ff067e24 */ /* 0x000fe2000f8e00ff */
[----:B------:R-:W3:Y:S04]  /*4330*/  SYNCS.PHASECHK.TRANS64.TRYWAIT P0, [UR4+0x270], R5 ;  /* 0x00027005ff0075a7 */ /* 0x000ee80008001104 */
[----:B------:R-:W-:Y:S01]  /*4340*/  PRMT R6, R0, 0x654, R6 ;  /* 0x0000065400067816 */ /* 0x000fe20000000006 */
[----:B--23--:R-:W-:Y:S06]  /*4350*/  @!P0 BRA `(.L_x_82) ;  /* 0x0000005000008947 */ /* 0x00cfec0003800000 */
.L_x_222:
[----:B------:R-:W-:Y:S01]  /*4360*/  ULEA UR8, UR5, UR6, 0x4 ;  /* 0x0000000605087291 */ /* 0x000fe2000f8e20ff */
[----:B------:R-:W-:Y:S01]  /*4370*/  SEL R3, R6, R3, !P2 ;  /* 0x0000000306037207 */ /* 0x000fe20005000000 */
[----:B------:R-:W-:Y:S01]  /*4380*/  UIADD3 UR9, UPT, UPT, UR4, 0x260, URZ ;  /* 0x0000026004097890 */ /* 0x000fe2000fffe0ff */
[----:B--2---:R-:W-:Y:S01]  /*4390*/  LEA R2, R11, UR6, 0x3 ;  /* 0x000000060b027c11 */ /* 0x004fe2000f8e18ff */
[----:B------:R-:W-:Y:S01]  /*43a0*/  UIADD3 UR8, UPT, UPT, UR8, 0x2f0, URZ ;  /* 0x000002f008087890 */ /* 0x000fe2000fffe0ff */
[----:B------:R2:W-:Y:S01]  /*43b0*/  @!P2 SYNCS.ARRIVE.TRANS64.RED RZ, [R3+URZ], R4 ;  /* 0x0000000403ffa9a7 */ /* 0x0005e200080004ff */
[----:B------:R-:W-:Y:S01]  /*43c0*/  UIADD3 UR4, UPT, UPT, UR5, 0x1, URZ ;  /* 0x0000000105047890 */ /* 0x000fe2000fffe0ff */
[----:B------:R-:W-:-:S03]  /*43d0*/  VIADD R8, R8, 0x1 ;  /* 0x0000000108087836 */ /* 0x000fc60000000000 */
[----:B------:R-:W-:Y:S02]  /*43e0*/  UISETP.NE.AND UP0, UPT, UR4, 0x2, UPT ;  /* 0x000000020400788c */ /* 0x000fe4000bf05270 */
[----:B------:R-:W-:Y:S01]  /*43f0*/  ISETP.NE.AND P0, PT, R8, 0x2, PT ;  /* 0x000000020800780c */ /* 0x000fe20003f05270 */
[----:B------:R-:W-:Y:S06]  /*4400*/  UGETNEXTWORKID.BROADCAST [UR8], [UR9] ;  /* 0x00000000080073ca */ /* 0x000fec0008000100 */
[----:B------:R-:W-:Y:S02]  /*4410*/  USEL UR7, URZ, 0x1, UP0 ;  /* 0x00000001ff077887 */ /* 0x000fe40008000000 */
[----:B------:R-:W-:-:S04]  /*4420*/  USEL UR5, UR4, URZ, UP0 ;  /* 0x000000ff04057287 */ /* 0x000fc80008000000 */
[----:B------:R-:W-:Y:S02]  /*4430*/  LOP3.LUT R12, R12, UR7, RZ, 0x3c, !PT ;  /* 0x000000070c0c7c12 */ /* 0x000fe4000f8e3cff */
[----:B--2---:R-:W-:-:S04]  /*4440*/  SHF.L.U32 R4, R10, 0x1f, RZ ;  /* 0x0000001f0a047819 */ /* 0x004fc800000006ff */
[----:B------:R-:W2:Y:S02]  /*4450*/  SYNCS.PHASECHK.TRANS64.TRYWAIT P1, [R2+URZ+0x260], R4 ;  /* 0x00026004020075a7 */ /* 0x000ea400080211ff */
[----:B--2---:R-:W-:Y:S05]  /*4460*/  @!P1 BRA `(.L_x_83) ;  /* 0x0000004c00d49947 */ /* 0x004fea0003800000 */
.L_x_223:
[C---:B--2---:R-:W-:Y:S01]  /*4470*/  LEA R4, R11.reuse, UR6, 0x4 ;  /* 0x000000060b047c11 */ /* 0x044fe2000f8e20ff */
[----:B------:R-:W-:Y:S01]  /*4480*/  VIADD R2, R2, 0x270 ;  /* 0x0000027002027836 */ /* 0x000fe20000000000 */
[----:B------:R-:W-:Y:S01]  /*4490*/  SEL R8, R8, RZ, P0 ;  /* 0x000000ff08087207 */ /* 0x000fe20000000000 */
[----:B------:R-:W-:-:S03]  /*44a0*/  VIADD R11, R11, 0x1 ;  /* 0x000000010b0b7836 */ /* 0x000fc60000000000 */
[----:B------:R-:W2:Y:S01]  /*44b0*/  LDS.128 R4, [R4+0x2f0] ;  /* 0x0002f00004047984 */ /* 0x000ea20000000c00 */
[----:B------:R-:W-:Y:S02]  /*44c0*/  PRMT R2, RZ, 0x654, R2 ;  /* 0x00000654ff027816 */ /* 0x000fe40000000002 */
[C---:B------:R-:W-:Y:S01]  /*44d0*/  ISETP.NE.AND P1, PT, R11.reuse, 0x2, PT ;  /* 0x000000020b00780c */ /* 0x040fe20003f25270 */
[----:B------:R-:W-:Y:S01]  /*44e0*/  @!PT LDS RZ, [RZ] ;  /* 0x00000000fffff984 */ /* 0x000fe20000000800 */
[----:B------:R-:W-:Y:S01]  /*44f0*/  @!PT LDS RZ, [RZ] ;  /* 0x00000000fffff984 */ /* 0x000fe20000000800 */
[----:B------:R-:W-:Y:S01]  /*4500*/  @!PT LDS RZ, [RZ] ;  /* 0x00000000fffff984 */ /* 0x000fe20000000800 */
[----:B------:R-:W-:Y:S01]  /*4510*/  @!PT LDS RZ, [RZ] ;  /* 0x00000000fffff984 */ /* 0x000fe20000000800 */
[----:B------:R3:W-:Y:S06]  /*4520*/  MEMBAR.ALL.CTA ;  /* 0x0000000000007992 */ /* 0x0007ec0000008000 */
[----:B---3--:R-:W3:Y:S01]  /*4530*/  FENCE.VIEW.ASYNC.S ;  /* 0x00000000000073c6 */ /* 0x008ee20000000000 */
[----:B------:R-:W-:Y:S01]  /*4540*/  SEL R11, R11, RZ, P1 ;  /* 0x000000ff0b0b7207 */ /* 0x000fe20000800000 */
[----:B---3--:R3:W-:Y:S01]  /*4550*/  SYNCS.ARRIVE.TRANS64.RED.A1T0 RZ, [R2+URZ], RZ ;  /* 0x000000ff02ff79a7 */ /* 0x0087e200081004ff */
[----:B--2---:R-:W-:-:S02]  /*4560*/  LOP3.LUT P3, RZ, R6, 0x1, RZ, 0xc0, !PT ;  /* 0x0000000106ff7812 */ /* 0x004fc4000786c0ff */
[----:B------:R-:W-:-:S04]  /*4570*/  SEL R4, RZ, 0x1, P1 ;  /* 0x00000001ff047807 */ /* 0x000fc80000800000 */
[----:B------:R-:W-:Y:S02]  /*4580*/  LOP3.LUT R10, R10, R4, RZ, 0x3c, !PT ;  /* 0x000000040a0a7212 */ /* 0x000fe400078e3cff */
[----:B---3--:R-:W-:-:S04]  /*4590*/  SEL R2, RZ, 0x1, P0 ;  /* 0x00000001ff027807 */ /* 0x008fc80000000000 */
[----:B------:R-:W-:Y:S01]  /*45a0*/  LOP3.LUT R9, R9, R2, RZ, 0x3c, !PT ;  /* 0x0000000209097212 */ /* 0x000fe200078e3cff */
[----:B------:R-:W-:Y:S06]  /*45b0*/  @P3 BRA `(.L_x_84) ;  /* 0xfffffffc002c3947 */ /* 0x000fec000383ffff */
[----:B------:R-:W-:Y:S01]  /*45c0*/  ULEA UR4, UR5, UR6, 0x3 ;  /* 0x0000000605047291 */ /* 0x000fe2000f8e18ff */
[----:B------:R-:W-:-:S08]  /*45d0*/  SHF.L.U32 R2, R12, 0x1f, RZ ;  /* 0x0000001f0c027819 */ /* 0x000fd000000006ff */
[----:B------:R-:W2:Y:S02]  /*45e0*/  SYNCS.PHASECHK.TRANS64 P0, [UR4+0x270], R2 ;  /* 0x00027002ff0075a7 */ /* 0x000ea40008001004 */
[----:B--2---:R-:W-:Y:S05]  /*45f0*/  @P0 BRA `(.L_x_85) ;  /* 0x0000000000080947 */ /* 0x004fea0003800000 */
[----:B------:R-:W2:Y:S02]  /*4600*/  SYNCS.PHASECHK.TRANS64.TRYWAIT P0, [UR4+0x270], R2 ;  /* 0x00027002ff0075a7 */ /* 0x000ea40008001104 */
[----:B--2---:R-:W-:Y:S05]  /*4610*/  @!P0 BRA `(.L_x_86) ;  /* 0x0000004c007c8947 */ /* 0x004fea0003800000 */
.L_x_85:
[----:B------:R-:W-:-:S04]  /*4620*/  UIADD3 UR7, UPT, UPT, UR5, 0x1, URZ ;  /* 0x0000000105077890 */ /* 0x000fc8000fffe0ff */
[----:B------:R-:W-:-:S04]  /*4630*/  UISETP.NE.AND UP0, UPT, UR7, 0x2, UPT ;  /* 0x000000020700788c */ /* 0x000fc8000bf05270 */
[----:B------:R-:W-:Y:S02]  /*4640*/  USEL UR8, URZ, 0x1, UP0 ;  /* 0x00000001ff087887 */ /* 0x000fe40008000000 */
[----:B------:R-:W-:-:S04]  /*4650*/  USEL UR7, UR7, URZ, UP0 ;  /* 0x000000ff07077287 */ /* 0x000fc80008000000 */
[----:B------:R-:W-:Y:S01]  /*4660*/  ULEA UR7, UR7, UR6, 0x3 ;  /* 0x0000000607077291 */ /* 0x000fe2000f8e18ff */
[----:B--2---:R-:W-:-:S04]  /*4670*/  LOP3.LUT R2, R12, UR8, RZ, 0x3c, !PT ;  /* 0x000000080c027c12 */ /* 0x004fc8000f8e3cff */
[----:B------:R-:W-:-:S04]  /*4680*/  SHF.L.U32 R0, R2, 0x1f, RZ ;  /* 0x0000001f02007819 */ /* 0x000fc800000006ff */
[----:B------:R-:W2:Y:S02]  /*4690*/  SYNCS.PHASECHK.TRANS64 P0, [UR7+0x270], R0 ;  /* 0x00027000ff0075a7 */ /* 0x000ea40008001007 */
[----:B-12---:R-:W-:Y:S05]  /*46a0*/  @P0 EXIT ;  /* 0x000000000000094d */ /* 0x006fea0003800000 */
[----:B------:R-:W-:Y:S02]  /*46b0*/  SHF.L.U32 R2, R2, 0x1f, RZ ;  /* 0x0000001f02027819 */ /* 0x000fe400000006ff */
[----:B------:R-:W-:-:S07]  /*46c0*/  MOV R0, UR7 ;  /* 0x0000000700007c02 */ /* 0x000fce0008000f00 */
.L_x_87:
[----:B-1----:R1:W2:Y:S02]  /*46d0*/  SYNCS.PHASECHK.TRANS64.TRYWAIT P0, [R0+URZ+0x270], R2 ;  /* 0x00027002000075a7 */ /* 0x0022a400080011ff */
[----:B--2---:R-:W-:Y:S05]  /*46e0*/  @!P0 NANOSLEEP.SYNCS 0x989680 ;  /* 0x009896800000895d */ /* 0x004fea0003900000 */
[----:B------:R-:W2:Y:S02]  /*46f0*/  @!P0 SYNCS.PHASECHK.TRANS64 P0, [R0+URZ+0x270], R2 ;  /* 0x00027002000085a7 */ /* 0x000ea400080010ff */
[----:B--2---:R-:W-:Y:S05]  /*4700*/  @P0 EXIT ;  /* 0x000000000000094d */ /* 0x004fea0003800000 */
[----:B------:R-:W-:Y:S05]  /*4710*/  BRA `(.L_x_87) ;  /* 0xfffffffc00ec7947 */ /* 0x000fea000383ffff */
.L_x_80:
[----:B------:R-:W-:Y:S05]  /*4720*/  BRA.U UP5, `(.L_x_88) ;  /* 0x0000001105a47547 */ /* 0x000fea000b800000 */
[----:B------:R-:W2:Y:S01]  /*4730*/  S2UR UR7, SR_CgaCtaId ;  /* 0x00000000000779c3 */ /* 0x000ea20000008800 */
[----:B------:R-:W-:Y:S01]  /*4740*/  UMOV UR4, 0x40 ;  /* 0x0000004000047882 */ /* 0x000fe20000000000 */
[----:B------:R-:W-:Y:S01]  /*4750*/  NOP ;  /* 0x0000000000007918 */ /* 0x000fe20000000000 */
[----:B------:R-:W-:Y:S01]  /*4760*/  UMOV UR6, 0x400 ;  /* 0x0000040000067882 */ /* 0x000fe20000000000 */
[----:B--2---:R-:W-:Y:S02]  /*4770*/  ULEA UR5, UR7, UR4, 0x18 ;  /* 0x0000000407057291 */ /* 0x004fe4000f8ec0ff */
[----:B------:R-:W-:-:S07]  /*4780*/  ULEA UR6, UR7, UR6, 0x18 ;  /* 0x0000000607067291 */ /* 0x000fce000f8ec0ff */
[----:B------:R-:W2:Y:S02]  /*4790*/  LDS.U8 R0, [UR5+0x1c] ;  /* 0x00001c05ff007984 */ /* 0x000ea40008000000 */
[----:B--2---:R-:W-:-:S13]  /*47a0*/  ISETP.NE.AND P0, PT, R0, RZ, PT ;  /* 0x000000ff0000720c */ /* 0x004fda0003f05270 */
[----:B------:R-:W-:Y:S05]  /*47b0*/  @P0 BRA `(.L_x_89) ;  /* 0x0000000400080947 */ /* 0x000fea0003800000 */
[----:B------:R-:W-:Y:S02]  /*47c0*/  UISETP.NE.U32.AND UP1, UPT, UR33, 0x1, UPT ;  /* 0x000000012100788c */ /* 0x000fe4000bf25070 */
[----:B------:R-:W-:-:S07]  /*47d0*/  UIADD3 UR7, UPT, UPT, UR5, 0x8, URZ ;  /* 0x0000000805077890 */ /* 0x000fce000fffe0ff */
[----:B------:R-:W-:Y:S05]  /*47e0*/  BRA.U !UP1, `(.L_x_90) ;  /* 0x00000001099c7547 */ /* 0x000fea000b800000 */
[----:B------:R-:W-:Y:S01]  /*47f0*/  ELECT P0, URZ, PT ;  /* 0x0000000000ff782f */ /* 0x000fe20003800000 */
[----:B------:R-:W-:-:S12]  /*4800*/  BSSY B0, `(.L_x_90) ;  /* 0x0000025000007945 */ /* 0x000fd80003800000 */
[----:B------:R-:W-:Y:S05]  /*4810*/  @!P0 BRA `(.L_x_91) ;  /* 0x00000000008c8947 */ /* 0x000fea0003800000 */
[----:B------:R-:W-:-:S05]  /*4820*/  UMOV UR4, 0x10 ;  /* 0x0000001000047882 */ /* 0x000fca0000000000 */
[----:B------:R-:W-:Y:S04]  /*4830*/  DEPBAR.LE SB2, 0x36 ;  /* 0x0000ad800000791a */ /* 0x000fe80000000000 */
[----:B------:R-:W2:Y:S02]  /*4840*/  UTCATOMSWS.2CTA.FIND_AND_SET.ALIGN UP0, UR4, UR4 ;  /* 0x00000004000475e3 */ /* 0x000ea40008200800 */
[----:B--2---:R-:W-:Y:S01]  /*4850*/  MOV R10, UR4 ;  /* 0x00000004000a7c02 */ /* 0x004fe20008000f00 */
[----:B------:R-:W-:Y:S06]  /*4860*/  BRA.U UP0, `(.L_x_92) ;  /* 0x0000000100187547 */ /* 0x000fec000b800000 */
.L_x_93:
[----:B------:R-:W-:Y:S05]  /*4870*/  NANOSLEEP 0x64 ;  /* 0x000000640000795d */ /* 0x000fea0003800000 */
[----:B------:R-:W-:-:S05]  /*4880*/  UMOV UR4, 0x10 ;  /* 0x0000001000047882 */ /* 0x000fca0000000000 */
[----:B------:R-:W-:Y:S04]  /*4890*/  DEPBAR.LE SB2, 0x36 ;  /* 0x0000ad800000791a */ /* 0x000fe80000000000 */
[----:B------:R-:W2:Y:S02]  /*48a0*/  UTCATOMSWS.2CTA.FIND_AND_SET.ALIGN UP0, UR4, UR4 ;  /* 0x00000004000475e3 */ /* 0x000ea40008200800 */
[----:B--2---:R-:W-:Y:S01]  /*48b0*/  MOV R10, UR4 ;  /* 0x00000004000a7c02 */ /* 0x004fe20008000f00 */
[----:B------:R-:W-:Y:S05]  /*48c0*/  BRA.U !UP0, `(.L_x_93) ;  /* 0xfffffffd08e87547 */ /* 0x000fea000b83ffff */
.L_x_92:
[----:B------:R-:W2:Y:S01]  /*48d0*/  LDS R6, [UR5+0x10] ;  /* 0x00001005ff067984 */ /* 0x000ea20008000800 */
[----:B------:R-:W-:Y:S01]  /*48e0*/  IMAD.U32 R0, RZ, RZ, UR6 ;  /* 0x00000006ff007e24 */ /* 0x000fe2000f8e00ff */
[----:B------:R-:W-:-:S03]  /*48f0*/  MOV R4, UR34 ;  /* 0x0000002200047c02 */ /* 0x000fc60008000f00 */
[----:B------:R-:W-:Y:S01]  /*4900*/  VIADD R0, R0, 0x310 ;  /* 0x0000031000007836 */ /* 0x000fe20000000000 */
[----:B--2---:R-:W-:-:S04]  /*4910*/  SHF.L.U32 R6, R6, 0x1f, RZ ;  /* 0x0000001f06067819 */ /* 0x004fc800000006ff */
[----:B------:R-:W2:Y:S02]  /*4920*/  SYNCS.PHASECHK.TRANS64.TRYWAIT P0, [UR5+0x8], R6 ;  /* 0x00000806ff0075a7 */ /* 0x000ea40008001105 */
[----:B--2---:R-:W-:Y:S05]  /*4930*/  @P0 BRA `(.L_x_94) ;  /* 0x0000000000080947 */ /* 0x004fea0003800000 */
[----:B------:R-:W2:Y:S02]  /*4940*/  SYNCS.PHASECHK.TRANS64.TRYWAIT P0, [UR5+0x8], R6 ;  /* 0x00000806ff0075a7 */ /* 0x000ea40008001105 */
[----:B--2---:R-:W-:Y:S05]  /*4950*/  @!P0 BRA `(.L_x_95) ;  /* 0x0000004800c48947 */ /* 0x004fea0003800000 */
.L_x_94:
[----:B------:R-:W-:Y:S01]  /*4960*/  PRMT R4, R4, 0x654, R0 ;  /* 0x0000065404047816 */ /* 0x000fe20000000000 */
[----:B------:R-:W-:Y:S01]  /*4970*/  HFMA2 R0, -RZ, RZ, 0, 5.9604644775390625e-08 ;  /* 0x00000001ff007431 */ /* 0x000fe200000001ff */
[----:B------:R-:W-:Y:S01]  /*4980*/  UPRMT UR4, UR34, 0x654, UR7 ;  /* 0x0000065422047896 */ /* 0x000fe20008000007 */
[----:B------:R-:W-:Y:S02]  /*4990*/  IMAD.MOV.U32 R8, RZ, RZ, 0xffff ;  /* 0x0000ffffff087424 */ /* 0x000fe400078e00ff */
[----:B--2---:R-:W-:Y:S02]  /*49a0*/  IMAD.MOV.U32 R6, RZ, RZ, 0x4 ;  /* 0x00000004ff067424 */ /* 0x004fe400078e00ff */
[----:B------:R-:W-:Y:S01]  /*49b0*/  IMAD.SHL.U32 R9, R10, 0x20, RZ ;  /* 0x000000200a097824 */ /* 0x000fe200078e00ff */
[----:B------:R-:W-:Y:S02]  /*49c0*/  MOV R5, UR4 ;  /* 0x0000000400057c02 */ /* 0x000fe40008000f00 */
[-C--:B------:R-:W-:Y:S01]  /*49d0*/  SHF.L.U32 R8, R8, R10.reuse, RZ ;  /* 0x0000000a08087219 */ /* 0x080fe200000006ff */
[----:B------:R2:W-:Y:S01]  /*49e0*/  SYNCS.ARRIVE.TRANS64.RED RZ, [UR4], R6 ;  /* 0x00000006ffff79a7 */ /* 0x0005e20008000404 */
[----:B------:R-:W-:Y:S01]  /*49f0*/  SHF.L.U32 R7, R0, R10, RZ ;  /* 0x0000000a00077219 */ /* 0x000fe200000006ff */
[----:B------:R2:W-:Y:S04]  /*4a00*/  STS [UR6+0x310], R9 ;  /* 0x00031009ff007988 */ /* 0x0005e80008000806 */
[----:B------:R2:W-:Y:S04]  /*4a10*/  STAS [R4.64], R10 ;  /* 0x0000000a04007dbd */ /* 0x0005e8000c0008ff */
[----:B------:R2:W-:Y:S04]  /*4a20*/  ATOMS.OR RZ, [UR5+0x14], R8 ;  /* 0x00001408ffff798c */ /* 0x0005e8000b000005 */
[----:B------:R2:W-:Y:S04]  /*4a30*/  ATOMS.OR RZ, [UR5+0x18], R7 ;  /* 0x00001807ffff798c */ /* 0x0005e8000b000005 */
[----:B------:R2:W-:Y:S02]  /*4a40*/  ATOMS.XOR RZ, [UR5+0x10], R0 ;  /* 0x00001000ffff798c */ /* 0x0005e4000b800005 */
.L_x_91:
[----:B-1----:R-:W-:Y:S05]  /*4a50*/  BSYNC B0 ;  /* 0x0000000000007941 */ /* 0x002fea0003800000 */
.L_x_90:
[----:B------:R-:W-:Y:S05]  /*4a60*/  BRA.U UP1, `(.L_x_96) ;  /* 0x00000001016c7547 */ /* 0x000fea000b800000 */
[----:B------:R-:W-:-:S03]  /*4a70*/  UMOV UR4, 0xffffffff ;  /* 0xffffffff00047882 */ /* 0x000fc60000000000 */
[----:B------:R-:W-:Y:S05]  /*4a80*/  BRA.DIV UR4, `(.L_x_97) ;  /* 0x0000004a04907947 */ /* 0x000fea000b800000 */
[----:B------:R-:W-:-:S13]  /*4a90*/  ELECT P0, URZ, PT ;  /* 0x0000000000ff782f */ /* 0x000fda0003800000 */
.L_x_227:
[----:B------:R-:W-:Y:S05]  /*4aa0*/  @!P0 BRA `(.L_x_96) ;  /* 0x00000000005c8947 */ /* 0x000fea0003800000 */
[----:B--2---:R-:W2:Y:S02]  /*4ab0*/  LDS R4, [UR5+0x10] ;  /* 0x00001005ff047984 */ /* 0x004ea40008000800 */
[----:B--2---:R-:W-:-:S04]  /*4ac0*/  SHF.L.U32 R4, R4, 0x1f, RZ ;  /* 0x0000001f04047819 */ /* 0x004fc800000006ff */
[----:B------:R-:W2:Y:S02]  /*4ad0*/  SYNCS.PHASECHK.TRANS64.TRYWAIT P0, [UR5+0x8], R4 ;  /* 0x00000804ff0075a7 */ /* 0x000ea40008001105 */
[----:B--2---:R-:W-:Y:S05]  /*4ae0*/  @P0 BRA `(.L_x_98) ;  /* 0x0000000000080947 */ /* 0x004fea0003800000 */
[----:B------:R-:W2:Y:S02]  /*4af0*/  SYNCS.PHASECHK.TRANS64.TRYWAIT P0, [UR5+0x8], R4 ;  /* 0x00000804ff0075a7 */ /* 0x000ea40008001105 */
[----:B--2---:R-:W-:Y:S05]  /*4b00*/  @!P0 BRA `(.L_x_99) ;  /* 0x0000004800948947 */ /* 0x004fea0003800000 */
.L_x_98:
[----:B------:R-:W3:Y:S01]  /*4b10*/  LDS R6, [UR6+0x310] ;  /* 0x00031006ff067984 */ /* 0x000ee20008000800 */
[----:B--2---:R-:W-:Y:S02]  /*4b20*/  HFMA2 R0, -RZ, RZ, 0, 5.9604644775390625e-08 ;  /* 0x00000001ff007431 */ /* 0x004fe400000001ff */
[----:B------:R-:W-:Y:S01]  /*4b30*/  IMAD.MOV.U32 R4, RZ, RZ, 0xffff ;  /* 0x0000ffffff047424 */ /* 0x000fe200078e00ff */
[----:B------:R-:W-:Y:S01]  /*4b40*/  UPRMT UR4, UR34, 0x654, UR7 ;  /* 0x0000065422047896 */ /* 0x000fe20008000007 */
[----:B---3--:R-:W-:-:S03]  /*4b50*/  IMAD.SHL.U32 R5, R6, 0x20, RZ ;  /* 0x0000002006057824 */ /* 0x008fc600078e00ff */
[-C--:B------:R-:W-:Y:S02]  /*4b60*/  SHF.L.U32 R4, R4, R6.reuse, RZ ;  /* 0x0000000604047219 */ /* 0x080fe400000006ff */
[----:B------:R-:W-:Y:S01]  /*4b70*/  SHF.L.U32 R6, R0, R6, RZ ;  /* 0x0000000600067219 */ /* 0x000fe200000006ff */
[----:B------:R3:W-:Y:S04]  /*4b80*/  STS [UR6+0x310], R5 ;  /* 0x00031005ff007988 */ /* 0x0007e80008000806 */
[----:B------:R3:W-:Y:S04]  /*4b90*/  ATOMS.OR RZ, [UR5+0x14], R4 ;  /* 0x00001404ffff798c */ /* 0x0007e8000b000005 */
[----:B------:R3:W-:Y:S01]  /*4ba0*/  ATOMS.OR RZ, [UR5+0x18], R6 ;  /* 0x00001806ffff798c */ /* 0x0007e2000b000005 */
[----:B------:R-:W-:Y:S03]  /*4bb0*/  SYNCS.ARRIVE.TRANS64.RED.A1T0 RZ, [UR4], RZ ;  /* 0x000000ffffff79a7 */ /* 0x000fe60008100404 */
[----:B------:R3:W-:Y:S01]  /*4bc0*/  ATOMS.XOR RZ, [UR5+0x10], R0 ;  /* 0x00001000ffff798c */ /* 0x0007e2000b800005 */
[----:B------:R-:W-:Y:S05]  /*4bd0*/  BRA `(.L_x_96) ;  /* 0x0000000000107947 */ /* 0x000fea0003800000 */
.L_x_89:
[----:B------:R-:W-:Y:S02]  /*4be0*/  MOV R0, 0xffffffff ;  /* 0xffffffff00007802 */ /* 0x000fe40000000f00 */
[----:B------:R-:W-:-:S03]  /*4bf0*/  MOV R4, 0x4c20 ;  /* 0x00004c2000047802 */ /* 0x000fc60000000f00 */
[----:B------:R2:W-:Y:S04]  /*4c00*/  STS [UR6+0x310], R0 ;  /* 0x00031000ff007988 */ /* 0x0005e80008000806 */
[----:B-12--5:R-:W-:Y:S05]  /*4c10*/  CALL.REL.NOINC `($__internal_1_$__cuda_sm10x_tcgen05_guardrail_trap_phase_invalid_during_alloc) ;  /* 0x0000004c009c7944 */ /* 0x026fea0003c00000 */
.L_x_96:
[----:B------:R-:W-:Y:S05]  /*4c20*/  WARPSYNC.ALL ;  /* 0x0000000000007948 */ /* 0x000fea0003800000 */
[----:B------:R-:W4:Y:S01]  /*4c30*/  S2UR UR4, SR_CgaCtaId ;  /* 0x00000000000479c3 */ /* 0x000f220000008800 */
[----:B------:R-:W-:Y:S01]  /*4c40*/  UMOV UR17, 0x400 ;  /* 0x0000040000117882 */ /* 0x000fe20000000000 */
[----:B------:R-:W-:-:S06]  /*4c50*/  NOP ;  /* 0x0000000000007918 */ /* 0x000fcc0000000000 */
[----:B------:R-:W-:Y:S06]  /*4c60*/  BAR.ARV 0x6, 0xa0 ;  /* 0x0182800000007b1d */ /* 0x000fec0000002000 */
[----:B------:R-:W1:Y:S01]  /*4c70*/  LDCU UR6, c[0x0][0x38c] ;  /* 0x00007180ff0677ac */ /* 0x000e620008000800 */
[----:B------:R-:W-:Y:S01]  /*4c80*/  LOP3.LUT R3, R3, 0xffff, RZ, 0xc0, !PT ;  /* 0x0000ffff03037812 */ /* 0x000fe200078ec0ff */
[----:B--2---:R-:W-:Y:S01]  /*4c90*/  IMAD.MOV.U32 R9, RZ, RZ, 0x1 ;  /* 0x00000001ff097424 */ /* 0x004fe200078e00ff */
[----:B------:R-:W-:Y:S01]  /*4ca0*/  LOP3.LUT R2, R2, 0xffff, RZ, 0xc0, !PT ;  /* 0x0000ffff02027812 */ /* 0x000fe200078ec0ff */
[----:B------:R-:W-:Y:S01]  /*4cb0*/  IMAD.MOV.U32 R8, RZ, RZ, RZ ;  /* 0x000000ffff087224 */ /* 0x000fe200078e00ff */
[----:B------:R-:W-:Y:S01]  /*4cc0*/  R2UR UR20, R3 ;  /* 0x00000000031472ca */ /* 0x000fe200000e0000 */
[----:B------:R-:W-:Y:S01]  /*4cd0*/  UMOV UR24, URZ ;  /* 0x000000ff00187c82 */ /* 0x000fe20008000000 */
[----:B------:R-:W-:-:S02]  /*4ce0*/  R2UR UR30, R2 ;  /* 0x00000000021e72ca */ /* 0x000fc400000e0000 */
[----:B------:R-:W-:Y:S01]  /*4cf0*/  CS2R R2, SRZ ;  /* 0x0000000000027805 */ /* 0x000fe2000001ff00 */
[----:B------:R-:W-:Y:S01]  /*4d00*/  UMOV UR15, URZ ;  /* 0x000000ff000f7c82 */ /* 0x000fe20008000000 */
[----:B----4-:R-:W-:Y:S01]  /*4d10*/  ULEA UR17, UR4, UR17, 0x18 ;  /* 0x0000001104117291 */ /* 0x010fe2000f8ec0ff */
[----:B------:R-:W-:Y:S01]  /*4d20*/  UMOV UR14, URZ ;  /* 0x000000ff000e7c82 */ /* 0x000fe20008000000 */
[----:B------:R-:W-:Y:S02]  /*4d30*/  UISETP.NE.AND UP3, UPT, UR33, URZ, UPT ;  /* 0x000000ff2100728c */ /* 0x000fe4000bf65270 */
[----:B------:R-:W-:Y:S02]  /*4d40*/  UIADD3 UR5, UPT, UPT, UR17, 0x2600, URZ ;  /* 0x0000260011057890 */ /* 0x000fe4000fffe0ff */
[----:B------:R-:W-:-:S03]  /*4d50*/  UIADD3 UR4, UPT, UPT, UR17, 0x26600, URZ ;  /* 0x0002660011047890 */ /* 0x000fc6000fffe0ff */
[----:B---3--:R-:W2:Y:S01]  /*4d60*/  LDS R0, [UR17+0x310] ;  /* 0x00031011ff007984 */ /* 0x008ea20008000800 */
[----:B-1----:R-:W-:Y:S02]  /*4d70*/  UIADD3 UR6, UPT, UPT, UR6, 0x3f, URZ ;  /* 0x0000003f06067890 */ /* 0x002fe4000fffe0ff */
[----:B------:R-:W-:Y:S02]  /*4d80*/  USHF.R.U32.HI UR5, URZ, 0x4, UR5 ;  /* 0x00000004ff057899 */ /* 0x000fe40008011605 */
[----:B------:R-:W-:Y:S02]  /*4d90*/  USHF.R.S32.HI UR25, URZ, 0x1f, UR6 ;  /* 0x0000001fff197899 */ /* 0x000fe40008011406 */
[----:B------:R-:W-:Y:S02]  /*4da0*/  USHF.R.U32.HI UR4, URZ, 0x4, UR4 ;  /* 0x00000004ff047899 */ /* 0x000fe40008011604 */
[----:B------:R-:W-:Y:S02]  /*4db0*/  ULEA.HI UR25, UR25, UR6, URZ, 0x6 ;  /* 0x0000000619197291 */ /* 0x000fe4000f8f30ff */
[----:B------:R-:W-:-:S02]  /*4dc0*/  ULOP3.LUT UR5, UR5, 0x3fff, URZ, 0xc0, !UPT ;  /* 0x00003fff05057892 */ /* 0x000fc4000f8ec0ff */
[----:B------:R-:W-:Y:S02]  /*4dd0*/  USHF.R.S32.HI UR25, URZ, 0x6, UR25 ;  /* 0x00000006ff197899 */ /* 0x000fe40008011419 */
[----:B------:R-:W-:Y:S02]  /*4de0*/  ULOP3.LUT UR22, UR4, 0x3fff, URZ, 0xc0, !UPT ;  /* 0x00003fff04167892 */ /* 0x000fe4000f8ec0ff */
[----:B------:R-:W-:Y:S02]  /*4df0*/  UISETP.LT.AND UP0, UPT, UR25, 0x1, UPT ;  /* 0x000000011900788c */ /* 0x000fe4000bf01270 */
[----:B------:R-:W-:Y:S02]  /*4e00*/  ULOP3.LUT UR21, UR5, 0x10000, URZ, 0xfc, !UPT ;  /* 0x0001000005157892 */ /* 0x000fe4000f8efcff */
[----:B------:R-:W-:Y:S02]  /*4e10*/  ULOP3.LUT UR22, UR22, 0x10000, URZ, 0xfc, !UPT ;  /* 0x0001000016167892 */ /* 0x000fe4000f8efcff */
[----:B------:R-:W-:Y:S01]  /*4e20*/  USEL UR31, UR25, 0x1, !UP0 ;  /* 0x00000001191f7887 */ /* 0x000fe2000c000000 */
[----:B------:R-:W-:Y:S01]  /*4e30*/  UMOV UR28, 0x0 ;  /* 0x00000000001c7882 */ /* 0x000fe20000000000 */
[----:B------:R-:W-:Y:S01]  /*4e40*/  UMOV UR29, 0x8100010 ;  /* 0x08100010001d7882 */ /* 0x000fe20000000000 */
[----:B------:R-:W-:Y:S01]  /*4e50*/  UMOV UR26, 0x0 ;  /* 0x00000000001a7882 */ /* 0x000fe20000000000 */
[----:B------:R-:W-:Y:S01]  /*4e60*/  UMOV UR27, 0x8100010 ;  /* 0x08100010001b7882 */ /* 0x000fe20000000000 */
[----:B--2---:R-:W-:-:S15]  /*4e70*/  R2UR UR32, R0 ;  /* 0x00000000002072ca */ /* 0x004fde00000e0000 */
.L_x_107:
[C---:B------:R-:W-:Y:S02]  /*4e80*/  LEA R0, R8.reuse, UR17, 0x3 ;  /* 0x0000001108007c11 */ /* 0x040fe4000f8e18ff */
[----:B------:R-:W-:Y:S02]  /*4e90*/  SHF.L.U32 R4, R3, 0x1f, RZ ;  /* 0x0000001f03047819 */ /* 0x000fe400000006ff */
[----:B------:R-:W-:Y:S02]  /*4ea0*/  LEA R5, R8, UR17, 0x4 ;  /* 0x0000001108057c11 */ /* 0x000fe4000f8e20ff */
[----:B------:R-:W1:Y:S02]  /*4eb0*/  SYNCS.PHASECHK.TRANS64.TRYWAIT P0, [R0+URZ+0x260], R4 ;  /* 0x00026004000075a7 */ /* 0x000e6400080011ff */
[----:B-1-3--:R-:W-:Y:S05]  /*4ec0*/  @!P0 BRA `(.L_x_100) ;  /* 0x0000004400bc8947 */ /* 0x00afea0003800000 */
.L_x_228:
[----:B-1----:R-:W1:Y:S01]  /*4ed0*/  LDS.128 R4, [R5+0x2f0] ;  /* 0x0002f00005047984 */ /* 0x002e620000000c00 */
[----:B------:R-:W-:Y:S02]  /*4ee0*/  VIADD R0, R0, 0x270 ;  /* 0x0000027000007836 */ /* 0x000fe40000000000 */
[----:B------:R-:W-:Y:S01]  /*4ef0*/  VIADD R8, R8, 0x1 ;  /* 0x0000000108087836 */ /* 0x000fe20000000000 */
[----:B------:R-:W-:Y:S01]  /*4f00*/  @!PT LDS RZ, [RZ] ;  /* 0x00000000fffff984 */ /* 0x000fe20000000800 */
[----:B------:R-:W-:Y:S01]  /*4f10*/  @!PT LDS RZ, [RZ] ;  /* 0x00000000fffff984 */ /* 0x000fe20000000800 */
[----:B------:R-:W-:Y:S01]  /*4f20*/  @!PT LDS RZ, [RZ] ;  /* 0x00000000fffff984 */ /* 0x000fe20000000800 */
[----:B------:R-:W-:Y:S01]  /*4f30*/  @!PT LDS RZ, [RZ] ;  /* 0x00000000fffff984 */ /* 0x000fe20000000800 */
[----:B------:R2:W-:Y:S06]  /*4f40*/  MEMBAR.ALL.CTA ;  /* 0x0000000000007992 */ /* 0x0005ec0000008000 */
[----:B--2---:R-:W2:Y:S01]  /*4f50*/  FENCE.VIEW.ASYNC.S ;  /* 0x00000000000073c6 */ /* 0x004ea20000000000 */
[----:B------:R-:W-:-:S04]  /*4f60*/  PRMT R0, RZ, 0x654, R0 ;  /* 0x00000654ff007816 */ /* 0x000fc80000000000 */
[----:B--2---:R2:W-:Y:S01]  /*4f70*/  SYNCS.ARRIVE.TRANS64.RED.A1T0 RZ, [R0+URZ], RZ ;  /* 0x000000ff00ff79a7 */ /* 0x0045e200081004ff */
[----:B-1----:R-:W-:Y:S01]  /*4f80*/  LOP3.LUT P1, RZ, R6, 0x1, RZ, 0xc0, !PT ;  /* 0x0000000106ff7812 */ /* 0x002fe2000782c0ff */
[----:B--2---:R-:W-:-:S12]  /*4f90*/  BRA.U UP3, `(.L_x_101) ;  /* 0x0000000103e07547 */ /* 0x004fd8000b800000 */
[----:B------:R-:W1:Y:S01]  /*4fa0*/  LDCU UR4, c[0x0][0x38c] ;  /* 0x00007180ff0477ac */ /* 0x000e620008000800 */
[----:B------:R-:W-:Y:S02]  /*4fb0*/  PLOP3.LUT P2, PT, PT, PT, PT, 0x80, 0x8 ;  /* 0x000000000008781c */ /* 0x000fe40003f4f070 */
[----:B------:R-:W-:Y:S01]  /*4fc0*/  SHF.L.U32 R4, R9, 0x1f, RZ ;  /* 0x0000001f09047819 */ /* 0x000fe200000006ff */
[----:B------:R-:W-:Y:S02]  /*4fd0*/  ULEA UR23, UR24, UR17, 0x3 ;  /* 0x0000001118177291 */ /* 0x000fe4000f8e18ff */
[----:B------:R-:W-:Y:S02]  /*4fe0*/  ULEA UR18, UR24, UR32, 0x5 ;  /* 0x0000002018127291 */ /* 0x000fe4000f8e28ff */
[----:B-1----:R-:W-:-:S06]  /*4ff0*/  UISETP.GE.AND UP0, UPT, UR4, 0x1, UPT ;  /* 0x000000010400788c */ /* 0x002fcc000bf06270 */
[----:B------:R-:W-:-:S05]  /*5000*/  PLOP3.LUT P0, PT, PT, PT, UP0, 0x80, 0x8 ;  /* 0x000000000008781c */ /* 0x000fca0003f0f008 */
[----:B------:R-:W-:-:S08]  /*5010*/  @UP0 ULEA UR4, UR15, UR17, 0x3 ;  /* 0x000000110f040291 */ /* 0x000fd0000f8e18ff */
[----:B------:R-:W-:-:S04]  /*5020*/  @P0 SHF.L.U32 R0, R2, 0x1f, RZ ;  /* 0x0000001f02000819 */ /* 0x000fc800000006ff */
[----:B------:R1:W2:Y:S01]  /*5030*/  @P0 SYNCS.PHASECHK.TRANS64.TRYWAIT P2, [UR4], R0 ;  /* 0x00000000ff0005a7 */ /* 0x0002a20008041104 */
[----:B------:R-:W3:Y:S02]  /*5040*/  SYNCS.PHASECHK.TRANS64.TRYWAIT P0, [UR23+0x2a0], R4 ;  /* 0x0002a004ff0075a7 */ /* 0x000ee40008001117 */
[----:B-123--:R-:W-:Y:S05]  /*5050*/  @!P0 BRA `(.L_x_102) ;  /* 0x00000044006c8947 */ /* 0x00efea0003800000 */
.L_x_230:
[----:B------:R-:W-:Y:S01]  /*5060*/  UMOV UR19, UR14 ;  /* 0x0000000e00137c82 */ /* 0x000fe20008000000 */
[----:B------:R-:W-:Y:S05]  /*5070*/  BRA.U !UP0, `(.L_x_103) ;  /* 0x0000000108987547 */ /* 0x000fea000b800000 */
[----:B------:R-:W-:Y:S02]  /*5080*/  UIADD3 UR19, UPT, UPT, UR31, UR14, URZ ;  /* 0x0000000e1f137290 */ /* 0x000fe4000fffe0ff */
[----:B------:R-:W-:Y:S01]  /*5090*/  UPLOP3.LUT UP2, UPT, UPT, UPT, UPT, 0x40, 0x4 ;  /* 0x000000000004789c */ /* 0x000fe20003f4e870 */
[----:B------:R-:W-:Y:S01]  /*50a0*/  UMOV UR16, UR25 ;  /* 0x0000001900107c82 */ /* 0x000fe20008000000 */
[----:B------:R-:W-:-:S09]  /*50b0*/  UMOV UR6, UR15 ;  /* 0x0000000f00067c82 */ /* 0x000fd20008000000 */
.L_x_106:
[----:B--2---:R-:W-:Y:S01]  /*50c0*/  ULEA UR5, UR6, UR17, 0x3 ;  /* 0x0000001106057291 */ /* 0x004fe2000f8e18ff */
[----:B---3--:R-:W-:Y:S11]  /*50d0*/  @P2 BRA `(.L_x_104) ;  /* 0x00000000000c2947 */ /* 0x008ff60003800000 */
[----:B-1----:R-:W-:Y:S04]  /*50e0*/  SHF.L.U32 R4, R2, 0x1f, RZ ;  /* 0x0000001f02047819 */ /* 0x002fe800000006ff */
[----:B------:R-:W1:Y:S02]  /*50f0*/  SYNCS.PHASECHK.TRANS64.TRYWAIT P0, [UR5], R4 ;  /* 0x00000004ff0075a7 */ /* 0x000e640008001105 */
[----:B-1----:R-:W-:Y:S05]  /*5100*/  @!P0 BRA `(.L_x_105) ;  /* 0x0000004400588947 */ /* 0x002fea0003800000 */
.L_x_104:
[----:B------:R-:W-:Y:S01]  /*5110*/  UISETP.NE.AND UP0, UPT, UR16, 0x1, UPT ;  /* 0x000000011000788c */ /* 0x000fe2000bf05270 */
[----:B------:R-:W-:Y:S01]  /*5120*/  PLOP3.LUT P2, PT, PT, PT, PT, 0x80, 0x8 ;  /* 0x000000000008781c */ /* 0x000fe20003f4f070 */
[----:B------:R-:W-:Y:S02]  /*5130*/  UIADD3 UR4, UPT, UPT, UR6, 0x1, URZ ;  /* 0x0000000106047890 */ /* 0x000fe4000fffe0ff */
[----:B------:R-:W-:Y:S02]  /*5140*/  ULEA UR12, UR6, UR22, 0x7 ;  /* 0x00000016060c7291 */ /* 0x000fe4000f8e38ff */
[----:B------:R-:W-:Y:S01]  /*5150*/  UISETP.NE.AND UP1, UPT, UR4, 0x24, UPT ;  /* 0x000000240400788c */ /* 0x000fe2000bf25270 */
[----:B------:R-:W-:Y:S01]  /*5160*/  PLOP3.LUT P0, PT, PT, PT, UP0, 0x80, 0x8 ;  /* 0x000000000008781c */ /* 0x000fe20003f0f008 */
[----:B------:R-:W-:Y:S02]  /*5170*/  UIADD3 UR10, UPT, UPT, UR12, 0x2, URZ ;  /* 0x000000020c0a7890 */ /* 0x000fe4000fffe0ff */
[----:B------:R-:W-:Y:S02]  /*5180*/  USEL UR7, URZ, 0x1, UP1 ;  /* 0x00000001ff077887 */ /* 0x000fe40008800000 */
[----:B------:R-:W-:Y:S02]  /*5190*/  USEL UR15, UR4, URZ, UP1 ;  /* 0x000000ff040f7287 */ /* 0x000fe40008800000 */
[----:B------:R-:W-:Y:S02]  /*51a0*/  UIADD3 UR14, UPT, UPT, UR14, 0x1, URZ ;  /* 0x000000010e0e7890 */ /* 0x000fe4000fffe0ff */
[----:B------:R-:W-:Y:S01]  /*51b0*/  @UP0 ULEA UR4, UR15, UR17, 0x3 ;  /* 0x000000110f040291 */ /* 0x000fe2000f8e18ff */
[----:B------:R-:W-:Y:S01]  /*51c0*/  LOP3.LUT R2, R2, UR7, RZ, 0x3c, !PT ;  /* 0x0000000702027c12 */ /* 0x000fe2000f8e3cff */
[----:B------:R-:W-:Y:S01]  /*51d0*/  UIADD3 UR7, UPT, UPT, UR5, 0x120, URZ ;  /* 0x0000012005077890 */ /* 0x000fe2000fffe0ff */
[----:B------:R-:W-:Y:S02]  /*51e0*/  UMOV UR13, 0x80004020 ;  /* 0x80004020000d7882 */ /* 0x000fe40000000000 */
[----:B-1----:R-:W-:Y:S01]  /*51f0*/  @P0 SHF.L.U32 R0, R2, 0x1f, RZ ;  /* 0x0000001f02000819 */ /* 0x002fe200000006ff */
[----:B------:R-:W-:Y:S01]  /*5200*/  UMOV UR5, 0x80004020 ;  /* 0x8000402000057882 */ /* 0x000fe20000000000 */
[----:B------:R-:W-:Y:S01]  /*5210*/  UMOV UR11, 0x80004020 ;  /* 0x80004020000b7882 */ /* 0x000fe20000000000 */
[----:B------:R-:W-:Y:S01]  /*5220*/  UMOV UR9, 0x80004020 ;  /* 0x8000402000097882 */ /* 0x000fe20000000000 */
[----:B------:R2:W3:Y:S01]  /*5230*/  @P0 SYNCS.PHASECHK.TRANS64.TRYWAIT P2, [UR4], R0 ;  /* 0x00000000ff0005a7 */ /* 0x0004e20008041104 */
[----:B------:R-:W-:Y:S02]  /*5240*/  ULEA UR4, UR6, UR21, 0x8 ;  /* 0x0000001506047291 */ /* 0x000fe4000f8e40ff */
[----:B------:R-:W-:Y:S02]  /*5250*/  UISETP.NE.AND UP0, UPT, UR14, UR19, UPT ;  /* 0x000000130e00728c */ /* 0x000fe4000bf05270 */
[----:B------:R-:W-:Y:S02]  /*5260*/  UIADD3 UR8, UPT, UPT, UR4, 0x2, URZ ;  /* 0x0000000204087890 */ /* 0x000fe4000fffe0ff */
[----:B------:R-:W-:Y:S01]  /*5270*/  UIADD3 UR16, UPT, UPT, UR16, -0x1, URZ ;  /* 0xffffffff10107890 */ /* 0x000fe2000fffe0ff */
[----:B------:R-:W-:Y:S02]  /*5280*/  UMOV UR6, UR15 ;  /* 0x0000000f00067c82 */ /* 0x000fe40008000000 */
[----:B------:R2:W-:Y:S01]  /*5290*/  UTCQMMA.2CTA gdesc[UR4], gdesc[UR12], tmem[UR18], tmem[UR28], idesc[UR29], UP2 ;  /* 0x00ff1c0c040075ea */ /* 0x0005e20009200312 */
[----:B------:R-:W-:Y:S03]  /*52a0*/  UPLOP3.LUT UP2, UPT, UPT, UPT, UPT, 0x80, 0x8 ;  /* 0x000000000008789c */ /* 0x000fe60003f4f070 */
[----:B------:R2:W-:Y:S01]  /*52b0*/  UTCQMMA.2CTA gdesc[UR8], gdesc[UR10], tmem[UR18], tmem[UR26], idesc[UR27], UPT ;  /* 0x00ff1a0a080075ea */ /* 0x0005e2000ba00312 */
[----:B------:R2:W-:Y:S01]  /*52c0*/  UTCBAR.2CTA.MULTICAST [UR7], URZ, UR20 ;  /* 0x000000ff070073e9 */ /* 0x0005e20008200814 */
[----:B------:R-:W-:Y:S06]  /*52d0*/  BRA.U UP0, `(.L_x_106) ;  /* 0xfffffffd00787547 */ /* 0x000fec000b83ffff */
.L_x_103:
[----:B--2---:R-:W-:Y:S01]  /*52e0*/  UIADD3 UR4, UPT, UPT, UR23, 0x280, URZ ;  /* 0x0000028017047890 */ /* 0x004fe2000fffe0ff */
[----:B------:R-:W-:-:S08]  /*52f0*/  UMOV UR14, UR19 ;  /* 0x00000013000e7c82 */ /* 0x000fd00008000000 */
[----:B------:R2:W-:Y:S01]  /*5300*/  UTCBAR.2CTA.MULTICAST [UR4], URZ, UR30 ;  /* 0x000000ff040073e9 */ /* 0x0005e2000820081e */
[----:B------:R-:W-:Y:S02]  /*5310*/  NOP ;  /* 0x0000000000007918 */ /* 0x000fe40000000000 */
.L_x_101:
[----:B--2---:R-:W-:Y:S01]  /*5320*/  UIADD3 UR4, UPT, UPT, UR24, 0x1, URZ ;  /* 0x0000000118047890 */ /* 0x004fe2000fffe0ff */
[----:B------:R-:W-:-:S03]  /*5330*/  ISETP.NE.AND P0, PT, R8, 0x2, PT ;  /* 0x000000020800780c */ /* 0x000fc60003f05270 */
[----:B------:R-:W-:Y:S01]  /*5340*/  UISETP.NE.AND UP0, UPT, UR4, 0x4, UPT ;  /* 0x000000040400788c */ /* 0x000fe2000bf05270 */
[----:B-1----:R-:W-:Y:S02]  /*5350*/  SEL R0, RZ, 0x1, P0 ;  /* 0x00000001ff007807 */ /* 0x002fe40000000000 */
[----:B------:R-:W-:Y:S01]  /*5360*/  SEL R8, R8, RZ, P0 ;  /* 0x000000ff08087207 */ /* 0x000fe20000000000 */
[----:B------:R-:W-:Y:S01]  /*5370*/  USEL UR5, URZ, 0x1, UP0 ;  /* 0x00000001ff057887 */ /* 0x000fe20008000000 */
[----:B------:R-:W-:Y:S01]  /*5380*/  LOP3.LUT R3, R3, R0, RZ, 0x3c, !PT ;  /* 0x0000000003037212 */ /* 0x000fe200078e3cff */
[----:B------:R-:W-:-:S04]  /*5390*/  USEL UR24, UR4, URZ, UP0 ;  /* 0x000000ff04187287 */ /* 0x000fc80008000000 */
[----:B------:R-:W-:Y:S01]  /*53a0*/  LOP3.LUT R9, R9, UR5, RZ, 0x3c, !PT ;  /* 0x0000000509097c12 */ /* 0x000fe2000f8e3cff */
[----:B------:R-:W-:Y:S07]  /*53b0*/  @P1 BRA `(.L_x_107) ;  /* 0xfffffff800b01947 */ /* 0x000fee000383ffff */
[----:B------:R-:W1:Y:S01]  /*53c0*/  S2UR UR8, SR_CgaCtaId ;  /* 0x00000000000879c3 */ /* 0x000e620000008800 */
[----:B------:R-:W-:Y:S01]  /*53d0*/  ELECT P0, URZ, PT ;  /* 0x0000000000ff782f */ /* 0x000fe20003800000 */
[----:B------:R-:W-:Y:S01]  /*53e0*/  HFMA2 R0, -RZ, RZ, 0, 5.9604644775390625e-08 ;  /* 0x00000001ff007431 */ /* 0x000fe200000001ff */
[----:B------:R-:W-:-:S05]  /*53f0*/  UMOV UR4, 0x40 ;  /* 0x0000004000047882 */ /* 0x000fca0000000000 */
[----:B------:R-:W-:Y:S01]  /*5400*/  UVIRTCOUNT.DEALLOC.SMPOOL 0x80 ;  /* 0x000000800000784c */ /* 0x000fe20000000000 */
[----:B------:R-:W-:Y:S02]  /*5410*/  UISETP.NE.AND UP1, UPT, UR33, URZ, UPT ;  /* 0x000000ff2100728c */ /* 0x000fe4000bf25270 */
[----:B-1----:R-:W-:-:S09]  /*5420*/  ULEA UR8, UR8, UR4, 0x18 ;  /* 0x0000000408087291 */ /* 0x002fd2000f8ec0ff */
[----:B------:R1:W-:Y:S01]  /*5430*/  @P0 STS.U8 [UR8+0x1c], R0 ;  /* 0x00001c00ff000988 */ /* 0x0003e20008000008 */
[----:B------:R-:W-:Y:S05]  /*5440*/  BRA.U UP1, `(.L_x_108) ;  /* 0x0000000101a07547 */ /* 0x000fea000b800000 */
[----:B------:R-:W-:Y:S01]  /*5450*/  UIADD3 UR7, UPT, UPT, UR17, 0x2a0, URZ ;  /* 0x000002a011077890 */ /* 0x000fe2000fffe0ff */
[----:B------:R-:W-:-:S03]  /*5460*/  SHF.L.U32 R2, R9, 0x1f, RZ ;  /* 0x0000001f09027819 */ /* 0x000fc600000006ff */
[----:B------:R-:W-:-:S09]  /*5470*/  ULEA UR4, UR24, UR7, 0x3 ;  /* 0x0000000718047291 */ /* 0x000fd2000f8e18ff */
[----:B------:R-:W2:Y:S02]  /*5480*/  SYNCS.PHASECHK.TRANS64.TRYWAIT P0, [UR4], R2 ;  /* 0x00000002ff0075a7 */ /* 0x000ea40008001104 */
[----:B--2---:R-:W-:Y:S05]  /*5490*/  @!P0 BRA `(.L_x_109) ;  /* 0x00000040008c8947 */ /* 0x004fea0003800000 */
.L_x_233:
        /* <DEDUP_REMOVED lines=9> */
.L_x_235:
        /* <DEDUP_REMOVED lines=9> */
.L_x_237:
[----:B------:R-:W-:-:S04]  /*55c0*/  UIADD3 UR4, UPT, UPT, UR4, 0x1, URZ ;  /* 0x0000000104047890 */ /* 0x000fc8000fffe0ff */
[----:B------:R-:W-:-:S04]  /*55d0*/  UISETP.NE.AND UP0, UPT, UR4, 0x4, UPT ;  /* 0x000000040400788c */ /* 0x000fc8000bf05270 */
[----:B------:R-:W-:Y:S02]  /*55e0*/  USEL UR5, URZ, 0x1, UP0 ;  /* 0x00000001ff057887 */ /* 0x000fe40008000000 */
[----:B------:R-:W-:-:S04]  /*55f0*/  USEL UR4, UR4, URZ, UP0 ;  /* 0x000000ff04047287 */ /* 0x000fc80008000000 */
[----:B------:R-:W-:Y:S01]  /*5600*/  ULEA UR4, UR4, UR7, 0x3 ;  /* 0x0000000704047291 */ /* 0x000fe2000f8e18ff */
[----:B------:R-:W-:-:S04]  /*5610*/  LOP3.LUT R2, R2, UR5, RZ, 0x3c, !PT ;  /* 0x0000000502027c12 */ /* 0x000fc8000f8e3cff */
[----:B------:R-:W-:Y:S01]  /*5620*/  SHF.L.U32 R2, R2, 0x1f, RZ ;  /* 0x0000001f02027819 */ /* 0x000fe200000006ff */
[----:B-1----:R-:W-:-:S04]  /*5630*/  IMAD.U32 R0, RZ, RZ, UR4 ;  /* 0x00000004ff007e24 */ /* 0x002fc8000f8e00ff */
[----:B------:R1:W2:Y:S03]  /*5640*/  SYNCS.PHASECHK.TRANS64.TRYWAIT P0, [R0+URZ], R2 ;  /* 0x00000002000075a7 */ /* 0x0002a600080011ff */
[----:B--2---:R-:W-:Y:S05]  /*5650*/  @!P0 NANOSLEEP.SYNCS 0x989680 ;  /* 0x009896800000895d */ /* 0x004fea0003900000 */
[----:B------:R-:W2:Y:S02]  /*5660*/  @!P0 SYNCS.PHASECHK.TRANS64 P0, [R0+URZ], R2 ;  /* 0x00000002000085a7 */ /* 0x000ea400080010ff */
[----:B--2---:R-:W-:Y:S05]  /*5670*/  @P0 BRA `(.L_x_112) ;  /* 0x0000000000200947 */ /* 0x004fea0003800000 */
.L_x_113:
[----:B--2---:R2:W4:Y:S02]  /*5680*/  SYNCS.PHASECHK.TRANS64.TRYWAIT P0, [R0+URZ], R2 ;  /* 0x00000002000075a7 */ /* 0x00452400080011ff */
[----:B----4-:R-:W-:Y:S05]  /*5690*/  @!P0 NANOSLEEP.SYNCS 0x989680 ;  /* 0x009896800000895d */ /* 0x010fea0003900000 */
[----:B------:R-:W4:Y:S02]  /*56a0*/  @!P0 SYNCS.PHASECHK.TRANS64 P0, [R0+URZ], R2 ;  /* 0x00000002000085a7 */ /* 0x000f2400080010ff */
[----:B----4-:R-:W-:Y:S05]  /*56b0*/  @!P0 BRA `(.L_x_113) ;  /* 0xfffffffc00f08947 */ /* 0x010fea000383ffff */
[----:B------:R-:W-:Y:S05]  /*56c0*/  BRA `(.L_x_112) ;  /* 0x00000000000c7947 */ /* 0x000fea0003800000 */
.L_x_108:
[----:B------:R-:W-:-:S04]  /*56d0*/  UIADD3 UR4, UPT, UPT, UR17, 0x2e0, URZ ;  /* 0x000002e011047890 */ /* 0x000fc8000fffe0ff */
[----:B------:R-:W-:-:S09]  /*56e0*/  UPRMT UR4, UR34, 0x654, UR4 ;  /* 0x0000065422047896 */ /* 0x000fd20008000004 */
[----:B------:R-:W-:Y:S03]  /*56f0*/  SYNCS.ARRIVE.TRANS64.RED.A1T0 RZ, [UR4], RZ ;  /* 0x000000ffffff79a7 */ /* 0x000fe60008100404 */
.L_x_112:
[----:B-12---:R-:W-:Y:S01]  /*5700*/  SHF.L.U32 R2, RZ, 0x1f, RZ ;  /* 0x0000001fff027819 */ /* 0x006fe200000006ff */
[----:B------:R-:W-:Y:S01]  /*5710*/  UIADD3 UR4, UPT, UPT, UR17, 0x2e0, URZ ;  /* 0x000002e011047890 */ /* 0x000fe2000fffe0ff */
[----:B------:R-:W-:Y:S02]  /*5720*/  PLOP3.LUT P0, PT, PT, PT, UP1, 0x80, 0x8 ;  /* 0x000000000008781c */ /* 0x000fe40003f0f018 */
[----:B------:R-:W1:Y:S02]  /*5730*/  SYNCS.PHASECHK.TRANS64.TRYWAIT P1, [UR17+0x2e0], R2 ;  /* 0x0002e002ff0075a7 */ /* 0x000e640008021111 */
[----:B-1----:R-:W-:Y:S09]  /*5740*/  @!P1 BRA `(.L_x_114) ;  /* 0x0000004000289947 */ /* 0x002ff20003800000 */
.L_x_239:
[----:B------:R-:W-:Y:S01]  /*5750*/  @!UP1 UPRMT UR4, UR34, 0x654, UR4 ;  /* 0x0000065422049896 */ /* 0x000fe20008000004 */
[----:B------:R-:W-:Y:S01]  /*5760*/  UMOV UR5, 0xffff ;  /* 0x0000ffff00057882 */ /* 0x000fe20000000000 */
[----:B------:R-:W-:-:S07]  /*5770*/  UMOV UR6, 0x1 ;  /* 0x0000000100067882 */ /* 0x000fce0000000000 */
[----:B------:R-:W-:Y:S01]  /*5780*/  @!P0 SYNCS.ARRIVE.TRANS64.RED.A1T0 RZ, [UR4], RZ ;  /* 0x000000ffffff89a7 */ /* 0x000fe20008100404 */
[----:B------:R-:W-:Y:S01]  /*5790*/  NOP ;  /* 0x0000000000007918 */ /* 0x000fe20000000000 */
[----:B-1----:R-:W1:Y:S01]  /*57a0*/  LDS R0, [UR8+0x14] ;  /* 0x00001408ff007984 */ /* 0x002e620008000800 */
[----:B------:R-:W-:-:S04]  /*57b0*/  ULOP3.LUT UR4, UR32, 0xffff, URZ, 0xc0, !UPT ;  /* 0x0000ffff20047892 */ /* 0x000fc8000f8ec0ff */
[----:B------:R-:W-:-:S04]  /*57c0*/  USHF.R.U32.HI UR4, URZ, 0x5, UR4 ;  /* 0x00000005ff047899 */ /* 0x000fc80008011604 */
[----:B------:R-:W-:Y:S02]  /*57d0*/  USHF.L.U32 UR5, UR5, UR4, URZ ;  /* 0x0000000405057299 */ /* 0x000fe400080006ff */
[----:B------:R-:W-:-:S04]  /*57e0*/  USHF.L.U32 UR4, UR6, UR4, URZ ;  /* 0x0000000406047299 */ /* 0x000fc800080006ff */
[----:B-1----:R-:W-:-:S04]  /*57f0*/  LOP3.LUT R0, R0, UR5, RZ, 0xc0, !PT ;  /* 0x0000000500007c12 */ /* 0x002fc8000f8ec0ff */
[----:B------:R-:W-:-:S13]  /*5800*/  ISETP.NE.AND P0, PT, R0, UR5, PT ;  /* 0x0000000500007c0c */ /* 0x000fda000bf05270 */
[----:B------:R-:W-:Y:S05]  /*5810*/  @P0 BRA `(.L_x_115) ;  /* 0x0000000000580947 */ /* 0x000fea0003800000 */
[----:B------:R-:W1:Y:S02]  /*5820*/  LDS R0, [UR8+0x18] ;  /* 0x00001808ff007984 */ /* 0x000e640008000800 */
[----:B-1----:R-:W-:-:S04]  /*5830*/  LOP3.LUT R0, R0, UR4, RZ, 0xc0, !PT ;  /* 0x0000000400007c12 */ /* 0x002fc8000f8ec0ff */
[----:B------:R-:W-:-:S13]  /*5840*/  ISETP.NE.AND P0, PT, R0, UR4, PT ;  /* 0x0000000400007c0c */ /* 0x000fda000bf05270 */
[----:B------:R-:W-:Y:S05]  /*5850*/  @P0 BRA `(.L_x_116) ;  /* 0x00000000003c0947 */ /* 0x000fea0003800000 */
[----:B------:R-:W1:Y:S01]  /*5860*/  S2R R2, SR_LANEID ;  /* 0x0000000000027919 */ /* 0x000e620000000000 */
[----:B------:R-:W-:-:S06]  /*5870*/  ULOP3.LUT UR5, URZ, UR5, URZ, 0x33, !UPT ;  /* 0x00000005ff057292 */ /* 0x000fcc000f8e33ff */
[----:B------:R-:W-:-:S04]  /*5880*/  IMAD.U32 R0, RZ, RZ, UR5 ;  /* 0x00000005ff007e24 */ /* 0x000fc8000f8e00ff */
[----:B------:R2:W4:Y:S02]  /*5890*/  REDUX UR7, R0 ;  /* 0x00000000000773c4 */ /* 0x0005240000000000 */
[----:B------:R1:W-:Y:S01]  /*58a0*/  UTCATOMSWS.AND URZ, UR5 ;  /* 0x0000000500ff79e3 */ /* 0x0003e20008000000 */
[----:B--2---:R-:W-:Y:S01]  /*58b0*/  LOP3.LUT R0, RZ, UR4, RZ, 0x33, !PT ;  /* 0x00000004ff007c12 */ /* 0x004fe2000f8e33ff */
[----:B------:R-:W-:Y:S02]  /*58c0*/  VOTEU.ANY UR4, UPT, PT ;  /* 0x0000000000047886 */ /* 0x000fe400038e0100 */
[----:B------:R-:W-:Y:S02]  /*58d0*/  UFLO.U32 UR4, UR4 ;  /* 0x00000004000472bd */ /* 0x000fe400080e0000 */
[----:B------:R-:W2:Y:S04]  /*58e0*/  REDUX UR6, R0 ;  /* 0x00000000000673c4 */ /* 0x000ea80000000000 */
[----:B-1----:R-:W-:-:S02]  /*58f0*/  ISETP.EQ.U32.AND P0, PT, R2, UR4, PT ;  /* 0x0000000402007c0c */ /* 0x002fc4000bf02070 */
[----:B----4-:R-:W-:-:S11]  /*5900*/  MOV R2, UR7 ;  /* 0x0000000700027c02 */ /* 0x010fd60008000f00 */
[----:B------:R1:W-:Y:S01]  /*5910*/  @P0 ATOMS.AND RZ, [UR8+0x14], R2 ;  /* 0x00001402ffff098c */ /* 0x0003e2000a800008 */
[----:B--2---:R-:W-:-:S05]  /*5920*/  IMAD.U32 R0, RZ, RZ, UR6 ;  /* 0x00000006ff007e24 */ /* 0x004fca000f8e00ff */
[----:B------:R1:W-:Y:S01]  /*5930*/  @P0 ATOMS.AND RZ, [UR8+0x18], R0 ;  /* 0x00001800ffff098c */ /* 0x0003e2000a800008 */
[----:B------:R-:W-:Y:S05]  /*5940*/  BRA `(.L_x_117) ;  /* 0x0000000000147947 */ /* 0x000fea0003800000 */
.L_x_116:
[----:B------:R-:W-:Y:S02]  /*5950*/  MOV R2, 0x5970 ;  /* 0x0000597000027802 */ /* 0x000fe40000000f00 */
[----:B---3-5:R-:W-:Y:S05]  /*5960*/  CALL.REL.NOINC `($__internal_0_$__cuda_sm10x_tcgen05_guardrail_trap_col_being_dealloced_not_returned_by_alloc) ;  /* 0x00000040003c7944 */ /* 0x028fea0003c00000 */
[----:B------:R-:W-:Y:S05]  /*5970*/  BRA `(.L_x_117) ;  /* 0x0000000000087947 */ /* 0x000fea0003800000 */
.L_x_115:
[----:B------:R-:W-:Y:S02]  /*5980*/  MOV R2, 0x59a0 ;  /* 0x000059a000027802 */ /* 0x000fe40000000f00 */
[----:B---3-5:R-:W-:Y:S05]  /*5990*/  CALL.REL.NOINC `($__internal_2_$__cuda_sm10x_tcgen05_guardrail_trap_unallocated_columns_being_dealloced) ;  /* 0x0000004000487944 */ /* 0x028fea0003c00000 */
.L_x_117:
[----:B------:R-:W-:Y:S01]  /*59a0*/  NOP ;  /* 0x0000000000007918 */ /* 0x000fe20000000000 */
[----:B------:R-:W-:Y:S05]  /*59b0*/  EXIT ;  /* 0x000000000000794d */ /* 0x000fea0003800000 */
.L_x_88:
[----:B------:R-:W-:-:S09]  /*59c0*/  UISETP.NE.OR UP0, UPT, UR13, 0x3, !UP4 ;  /* 0x000000030d00788c */ /* 0x000fd2000e705670 */
[----:B------:R-:W-:Y:S05]  /*59d0*/  BRA.U UP0, `(.L_x_118) ;  /* 0x0000000d00347547 */ /* 0x000fea000b800000 */
[----:B------:R-:W2:Y:S01]  /*59e0*/  LDCU.64 UR4, c[0x0][0x888] ;  /* 0x00011100ff0477ac */ /* 0x000ea20008000a00 */
[----:B------:R-:W3:Y:S01]  /*59f0*/  S2UR UR10, SR_CgaCtaId ;  /* 0x00000000000a79c3 */ /* 0x000ee20000008800 */
[----:B------:R-:W-:Y:S02]  /*5a00*/  HFMA2 R9, -RZ, RZ, 0, 0 ;  /* 0x00000000ff097431 */ /* 0x000fe400000001ff */
[----:B------:R-:W-:Y:S01]  /*5a10*/  IMAD.MOV.U32 R11, RZ, RZ, 0x1 ;  /* 0x00000001ff0b7424 */ /* 0x000fe200078e00ff */
[----:B------:R-:W4:Y:S01]  /*5a20*/  LDCU UR33, c[0x0][0x370] ;  /* 0x00006e00ff2177ac */ /* 0x000f220008000800 */
[----:B------:R-:W-:Y:S01]  /*5a30*/  IMAD.MOV.U32 R10, RZ, RZ, RZ ;  /* 0x000000ffff0a7224 */ /* 0x000fe200078e00ff */
[----:B------:R-:W-:Y:S01]  /*5a40*/  MOV R8, 0x1000 ;  /* 0x0000100000087802 */ /* 0x000fe20000000f00 */
[----:B------:R-:W4:Y:S01]  /*5a50*/  LDCU.128 UR28, c[0x0][0xb10] ;  /* 0x00016200ff1c77ac */ /* 0x000f220008000c00 */
[----:B------:R-:W1:Y:S01]  /*5a60*/  LDC.64 R12, c[0x0][0x348] ;  /* 0x0000d200ff0c7b82 */ /* 0x000e620000000a00 */
[----:B------:R-:W3:Y:S01]  /*5a70*/  LDCU UR32, c[0x0][0x374] ;  /* 0x00006e80ff2077ac */ /* 0x000ee20008000800 */
[----:B------:R-:W3:Y:S01]  /*5a80*/  LDCU.64 UR26, c[0x0][0x890] ;  /* 0x00011200ff1a77ac */ /* 0x000ee20008000a00 */
[----:B--2---:R-:W-:Y:S01]  /*5a90*/  UISETP.NE.U32.AND UP0, UPT, UR4, URZ, UPT ;  /* 0x000000ff0400728c */ /* 0x004fe2000bf05070 */
[----:B------:R-:W2:Y:S01]  /*5aa0*/  LDCU UR16, c[0x0][0xb0c] ;  /* 0x00016180ff1077ac */ /* 0x000ea20008000800 */
[----:B------:R-:W2:Y:S01]  /*5ab0*/  LDCU UR38, c[0x0][0xb20] ;  /* 0x00016400ff2677ac */ /* 0x000ea20008000800 */
[----:B------:R-:W2:Y:S01]  /*5ac0*/  LDCU UR4, c[0x0][0xb30] ;  /* 0x00016600ff0477ac */ /* 0x000ea20008000800 */
[----:B------:R-:W-:Y:S01]  /*5ad0*/  UMOV UR17, 0x400 ;  /* 0x0000040000117882 */ /* 0x000fe20000000000 */
[----:B----4-:R-:W-:-:S02]  /*5ae0*/  UIMAD.WIDE.U32 UR6, UR33, UR28, URZ ;  /* 0x0000001c210672a5 */ /* 0x010fc4000f8e00ff */
[----:B---3--:R-:W-:Y:S02]  /*5af0*/  UIMAD.WIDE.U32 UR8, UR32, UR31, URZ ;  /* 0x0000001f200872a5 */ /* 0x008fe4000f8e00ff */
[----:B------:R-:W-:Y:S02]  /*5b00*/  ULEA UR17, UR10, UR17, 0x18 ;  /* 0x000000110a117291 */ /* 0x000fe4000f8ec0ff */
[----:B------:R-:W-:Y:S02]  /*5b10*/  UISETP.NE.U32.AND UP6, UPT, UR26, URZ, UPT ;  /* 0x000000ff1a00728c */ /* 0x000fe4000bfc5070 */
[----:B------:R-:W-:Y:S02]  /*5b20*/  UIADD3 UR34, UPT, UPT, UR17, 0x240, URZ ;  /* 0x0000024011227890 */ /* 0x000fe4000fffe0ff */
[----:B------:R-:W-:Y:S02]  /*5b30*/  UISETP.NE.AND.EX UP5, UPT, UR5, URZ, UPT, UP0 ;  /* 0x000000ff0500728c */ /* 0x000fe4000bfa5300 */
[----:B------:R-:W-:Y:S01]  /*5b40*/  UISETP.NE.AND UP0, UPT, UR42, 0x1, UPT ;  /* 0x000000012a00788c */ /* 0x000fe2000bf05270 */
[----:B------:R-:W-:Y:S01]  /*5b50*/  UMOV UR6, UR7 ;  /* 0x0000000700067c82 */ /* 0x000fe20008000000 */
[----:B------:R-:W-:Y:S01]  /*5b60*/  UMOV UR35, UR9 ;  /* 0x0000000900237c82 */ /* 0x000fe20008000000 */
[----:B--2---:R-:W-:-:S02]  /*5b70*/  UISETP.NE.AND UP0, UPT, UR16, 0x1, UPT ;  /* 0x000000011000788c */ /* 0x004fc4000bf05270 */
[----:B------:R-:W-:Y:S02]  /*5b80*/  UPLOP3.LUT UP4, UPT, UPT, UPT, UPT, 0x40, 0x4 ;  /* 0x000000000004789c */ /* 0x000fe40003f8e870 */
[----:B------:R-:W-:Y:S01]  /*5b90*/  UISETP.GE.AND UP2, UPT, UR42, 0x1, UPT ;  /* 0x000000012a00788c */ /* 0x000fe2000bf46270 */
[----:B------:R-:W2:Y:S01]  /*5ba0*/  LDCU.64 UR14, c[0x0][0xb28] ;  /* 0x00016500ff0e77ac */ /* 0x000ea20008000a00 */
[----:B------:R-:W-:Y:S02]  /*5bb0*/  UISETP.NE.AND.EX UP6, UPT, UR27, URZ, UPT, UP6 ;  /* 0x000000ff1b00728c */ /* 0x000fe4000bfc5360 */
[----:B------:R-:W-:Y:S02]  /*5bc0*/  UPRMT UR34, UR10, 0x654, UR34 ;  /* 0x000006540a227896 */ /* 0x000fe40008000022 */
[----:B------:R-:W-:Y:S02]  /*5bd0*/  USHF.R.U32.HI UR37, URZ, UR29, UR6 ;  /* 0x0000001dff257299 */ /* 0x000fe40008011606 */
[----:B------:R-:W-:-:S02]  /*5be0*/  USHF.R.U32.HI UR35, URZ, UR38, UR35 ;  /* 0x00000026ff237299 */ /* 0x000fc40008011623 */
[----:B------:R-:W-:Y:S02]  /*5bf0*/  UISETP.NE.AND UP0, UPT, UR30, 0x1, UPT ;  /* 0x000000011e00788c */ /* 0x000fe4000bf05270 */
[----:B-1----:R-:W-:-:S11]  /*5c00*/  UISETP.NE.AND UP3, UPT, UR4, 0x1, UPT ;  /* 0x000000010400788c */ /* 0x002fd6000bf65270 */
.L_x_126:
[C---:B------:R-:W-:Y:S02]  /*5c10*/  LEA R3, R10.reuse, UR17, 0x3 ;  /* 0x000000110a037c11 */ /* 0x040fe4000f8e18ff */
[----:B------:R-:W-:Y:S02]  /*5c20*/  SHF.L.U32 R0, R9, 0x1f, RZ ;  /* 0x0000001f09007819 */ /* 0x000fe400000006ff */
[----:B------:R-:W-:Y:S02]  /*5c30*/  LEA R4, R10, UR17, 0x4 ;  /* 0x000000110a047c11 */ /* 0x000fe4000f8e20ff */
[----:B-1----:R-:W1:Y:S02]  /*5c40*/  SYNCS.PHASECHK.TRANS64.TRYWAIT P0, [R3+URZ+0x260], R0 ;  /* 0x00026000030075a7 */ /* 0x002e6400080011ff */
[----:B-1----:R-:W-:Y:S05]  /*5c50*/  @!P0 BRA `(.L_x_119) ;  /* 0x0000003800fc8947 */ /* 0x002fea0003800000 */
.L_x_240:
        /* <DEDUP_REMOVED lines=8> */
[----:B---3--:R-:W-:Y:S11]  /*5ce0*/  LOP3.LUT P0, RZ, R6, 0x1, RZ, 0xc0, !PT ;  /* 0x0000000106ff7812 */ /* 0x008ff6000780c0ff */
[----:B------:R-:W-:Y:S02]  /*5cf0*/  @!UPT UIADD3 URZ, UPT, UPT, URZ, URZ, URZ ;  /* 0x000000fffffff290 */ /* 0x000fe4000fffe0ff */
[----:B----4-:R-:W-:Y:S01]  /*5d00*/  VOTEU.ANY UP2, P0 ;  /* 0x0000000000ff7886 */ /* 0x010fe20000040100 */
[----:B------:R-:W-:Y:S11]  /*5d10*/  PLOP3.LUT P0, PT, PT, PT, UP2, 0x80, 0x8 ;  /* 0x000000000008781c */ /* 0x000ff60003f0f028 */
[----:B------:R-:W-:Y:S02]  /*5d20*/  @!UPT UIADD3 URZ, UPT, UPT, URZ, URZ, URZ ;  /* 0x000000fffffff290 */ /* 0x000fe4000fffe0ff */
[----:B-1----:R-:W-:Y:S02]  /*5d30*/  @P0 SHF.R.U32.HI R0, RZ, 0x10, R5 ;  /* 0x00000010ff000819 */ /* 0x002fe40000011605 */
[----:B------:R-:W-:Y:S02]  /*5d40*/  @P0 MOV R2, R4 ;  /* 0x0000000400020202 */ /* 0x000fe40000000f00 */
[----:B------:R-:W-:Y:S01]  /*5d50*/  @P0 R2UR UR4, R0 ;  /* 0x00000000000402ca */ /* 0x000fe200000e0000 */
[----:B------:R-:W-:Y:S01]  /*5d60*/  VIADD R0, R3, 0x270 ;  /* 0x0000027003007836 */ /* 0x000fe20000000000 */
[----:B------:R-:W-:Y:S02]  /*5d70*/  @P0 LOP3.LUT R4, R5, 0xffff, RZ, 0xc0, !PT ;  /* 0x0000ffff05040812 */ /* 0x000fe400078ec0ff */
[----:B------:R-:W-:Y:S02]  /*5d80*/  @P0 R2UR UR6, R2 ;  /* 0x00000000020602ca */ /* 0x000fe400000e0000 */
[----:B------:R-:W-:Y:S02]  /*5d90*/  PRMT R0, RZ, 0x654, R0 ;  /* 0x00000654ff007816 */ /* 0x000fe40000000000 */
[----:B------:R-:W-:Y:S02]  /*5da0*/  @P0 R2UR UR5, R4 ;  /* 0x00000000040502ca */ /* 0x000fe400000e0000 */
[----:B------:R1:W-:Y:S03]  /*5db0*/  SYNCS.ARRIVE.TRANS64.RED.A1T0 RZ, [R0+URZ], RZ ;  /* 0x000000ff00ff79a7 */ /* 0x0003e600081004ff */
[----:B------:R-:W-:Y:S04]  /*5dc0*/  @UP2 UMOV UR25, UR4 ;  /* 0x0000000400192c82 */ /* 0x000fe80008000000 */
[----:B------:R-:W-:Y:S04]  /*5dd0*/  @UP2 UMOV UR13, UR6 ;  /* 0x00000006000d2c82 */ /* 0x000fe80008000000 */
[----:B------:R-:W-:Y:S01]  /*5de0*/  @UP2 UMOV UR7, UR5 ;  /* 0x0000000500072c82 */ /* 0x000fe20008000000 */
[----:B------:R-:W-:Y:S05]  /*5df0*/  BRA.U !UP0, `(.L_x_120) ;  /* 0x0000000108c07547 */ /* 0x000fea000b800000 */
[----:B------:R-:W-:Y:S02]  /*5e00*/  UIMAD.WIDE.U32 UR10, UR7, UR31, URZ ;  /* 0x0000001f070a72a5 */ /* 0x000fe4000f8e00ff */
[----:B------:R-:W-:Y:S02]  /*5e10*/  UP2UR UR12, UPR, URZ, 0x4 ;  /* 0x00000004ff0c7883 */ /* 0x000fe40008000000 */
[----:B------:R-:W-:Y:S02]  /*5e20*/  UISETP.NE.AND UP2, UPT, UR30, 0x1, UPT ;  /* 0x000000011e00788c */ /* 0x000fe4000bf45270 */
[----:B------:R-:W-:Y:S02]  /*5e30*/  UIMAD.WIDE.U32 UR18, UR13, UR28, URZ ;  /* 0x0000001c0d1272a5 */ /* 0x000fe4000f8e00ff */
[----:B------:R-:W-:Y:S02]  /*5e40*/  USEL UR4, UR32, UR35, !UP2 ;  /* 0x0000002320047287 */ /* 0x000fe4000d000000 */
[----:B------:R-:W-:Y:S02]  /*5e50*/  UISETP.NE.AND UP0, UPT, UR16, 0x1, UPT ;  /* 0x000000011000788c */ /* 0x000fe4000bf05270 */
[----:B------:R-:W-:Y:S02]  /*5e60*/  UP2UR UR24, UPR, URZ, 0x2 ;  /* 0x00000002ff187883 */ /* 0x000fe40008000000 */
[----:B------:R-:W-:Y:S02]  /*5e70*/  UISETP.NE.AND UP1, UPT, UR42, 0x1, UPT ;  /* 0x000000012a00788c */ /* 0x000fe4000bf25270 */
[----:B--2---:R-:W-:Y:S02]  /*5e80*/  UIMAD.WIDE.U32 UR20, UR4, UR14, URZ ;  /* 0x0000000e041472a5 */ /* 0x004fe4000f8e00ff */
[----:B------:R-:W-:Y:S01]  /*5e90*/  USEL UR8, UR33, UR37, !UP0 ;  /* 0x0000002521087287 */ /* 0x000fe2000c000000 */
[----:B------:R-:W-:Y:S02]  /*5ea0*/  UMOV UR5, UR11 ;  /* 0x0000000b00057c82 */ /* 0x000fe40008000000 */
[----:B------:R-:W-:Y:S02]  /*5eb0*/  USHF.R.U32.HI UR6, URZ, UR38, UR5 ;  /* 0x00000026ff067299 */ /* 0x000fe40008011605 */
[----:B------:R-:W-:Y:S02]  /*5ec0*/  UIMAD.WIDE.U32 UR22, UR8, UR14, URZ ;  /* 0x0000000e081672a5 */ /* 0x000fe4000f8e00ff */
[----:B------:R-:W-:Y:S02]  /*5ed0*/  USEL UR6, UR7, UR6, !UP2 ;  /* 0x0000000607067287 */ /* 0x000fe4000d000000 */
[----:B------:R-:W-:Y:S02]  /*5ee0*/  UISETP.NE.AND UP2, UPT, UR12, URZ, UPT ;  /* 0x000000ff0c00728c */ /* 0x000fe4000bf45270 */
[----:B------:R-:W-:Y:S01]  /*5ef0*/  UIMAD.WIDE.U32 UR10, UR6, UR14, URZ ;  /* 0x0000000e060a72a5 */ /* 0x000fe2000f8e00ff */
[----:B------:R-:W-:Y:S02]  /*5f00*/  UMOV UR5, UR19 ;  /* 0x0000001300057c82 */ /* 0x000fe40008000000 */
[----:B------:R-:W-:Y:S03]  /*5f10*/  USHF.R.U32.HI UR9, URZ, UR29, UR5 ;  /* 0x0000001dff097299 */ /* 0x000fe60008011605 */
[----:B------:R-:W-:Y:S02]  /*5f20*/  UMOV UR5, UR21 ;  /* 0x0000001500057c82 */ /* 0x000fe40008000000 */
[----:B------:R-:W-:Y:S03]  /*5f30*/  @UP1 USHF.R.U32.HI UR4, URZ, UR15, UR5 ;  /* 0x0000000fff041299 */ /* 0x000fe60008011605 */
[----:B------:R-:W-:Y:S01]  /*5f40*/  UMOV UR5, UR23 ;  /* 0x0000001700057c82 */ /* 0x000fe20008000000 */
[----:B------:R-:W-:Y:S02]  /*5f50*/  UIMAD UR4, UR42, UR4, URZ ;  /* 0x000000042a0472a4 */ /* 0x000fe4000f8e02ff */
[----:B------:R-:W-:Y:S02]  /*5f60*/  @UP1 USHF.R.U32.HI UR8, URZ, UR15, UR5 ;  /* 0x0000000fff081299 */ /* 0x000fe40008011605 */
[----:B------:R-:W-:Y:S02]  /*5f70*/  USEL UR5, UR13, UR9, !UP0 ;  /* 0x000000090d057287 */ /* 0x000fe4000c000000 */
[----:B------:R-:W-:Y:S02]  /*5f80*/  UIMAD UR9, UR42, UR8, URZ ;  /* 0x000000082a0972a4 */ /* 0x000fe4000f8e02ff */
[----:B------:R-:W-:Y:S03]  /*5f90*/  UISETP.GE.AND UP0, UPT, UR6, UR4, UPT ;  /* 0x000000040600728c */ /* 0x000fe6000bf06270 */
[----:B------:R-:W-:Y:S01]  /*5fa0*/  UMOV UR4, UR11 ;  /* 0x0000000b00047c82 */ /* 0x000fe20008000000 */
[----:B------:R-:W-:Y:S02]  /*5fb0*/  UISETP.GE.OR UP0, UPT, UR5, UR9, UP0 ;  /* 0x000000090500728c */ /* 0x000fe40008706670 */
[----:B------:R-:W-:Y:S02]  /*5fc0*/  USHF.R.U32.HI UR4, URZ, UR15, UR4 ;  /* 0x0000000fff047299 */ /* 0x000fe40008011604 */
[----:B------:R-:W-:Y:S02]  /*5fd0*/  UIMAD.WIDE.U32 UR10, UR5, UR14, URZ ;  /* 0x0000000e050a72a5 */ /* 0x000fe4000f8e00ff */
[----:B------:R-:W-:Y:S04]  /*5fe0*/  USEL UR12, UR6, UR4, !UP1 ;  /* 0x00000004060c7287 */ /* 0x000fe8000c800000 */
[----:B------:R-:W-:Y:S01]  /*5ff0*/  UIADD3 UR9, UPT, UPT, -UR12, URZ, URZ ;  /* 0x000000ff0c097290 */ /* 0x000fe2000fffe1ff */
[----:B------:R-:W-:Y:S02]  /*6000*/  @!UP0 UMOV UR4, UR11 ;  /* 0x0000000b00048c82 */ /* 0x000fe40008000000 */
[----:B------:R-:W-:Y:S02]  /*6010*/  @!UP0 USHF.R.U32.HI UR4, URZ, UR15, UR4 ;  /* 0x0000000fff048299 */ /* 0x000fe40008011604 */
[----:B------:R-:W-:Y:S02]  /*6020*/  UIMAD UR9, UR42, UR9, UR6 ;  /* 0x000000092a0972a4 */ /* 0x000fe4000f8e0206 */
[----:B------:R-:W-:Y:S02]  /*6030*/  @!UP0 USEL UR4, UR5, UR4, !UP1 ;  /* 0x0000000405048287 */ /* 0x000fe4000c800000 */
[----:B------:R-:W-:Y:S02]  /*6040*/  UISETP.NE.AND UP1, UPT, UR24, URZ, UPT ;  /* 0x000000ff1800728c */ /* 0x000fe4000bf25270 */
[----:B------:R-:W-:Y:S02]  /*6050*/  @!UP0 UIMAD UR9, UR8, UR9, UR4 ;  /* 0x00000009080982a4 */ /* 0x000fe4000f8e0204 */
[----:B------:R-:W-:Y:S02]  /*6060*/  @!UP0 UIADD3 UR10, UPT, UPT, UR12, -UR4, URZ ;  /* 0x800000040c0a8290 */ /* 0x000fe4000fffe0ff */
[----:B------:R-:W-:Y:S02]  /*6070*/  UIADD3 UR4, UPT, UPT, -UR5, URZ, URZ ;  /* 0x000000ff05047290 */ /* 0x000fe4000fffe1ff */
[----:B------:R-:W-:Y:S02]  /*6080*/  UIADD3 UR8, UPT, UPT, -UR6, URZ, URZ ;  /* 0x000000ff06087290 */ /* 0x000fe4000fffe1ff */
[----:B------:R-:W-:Y:S02]  /*6090*/  @!UP0 UIMAD UR6, UR10, UR42, UR5 ;  /* 0x0000002a0a0682a4 */ /* 0x000fe4000f8e0205 */
[----:B------:R-:W-:Y:S02]  /*60a0*/  UIMAD UR13, UR16, UR4, UR13 ;  /* 0x00000004100d72a4 */ /* 0x000fe4000f8e020d */
[----:B------:R-:W-:Y:S01]  /*60b0*/  UIMAD UR7, UR30, UR8, UR7 ;  /* 0x000000081e0772a4 */ /* 0x000fe2000f8e0207 */
[----:B------:R-:W-:Y:S02]  /*60c0*/  @!UP0 UMOV UR5, UR9 ;  /* 0x0000000900058c82 */ /* 0x000fe40008000000 */
[----:B------:R-:W-:Y:S02]  /*60d0*/  UIMAD UR13, UR5, UR16, UR13 ;  /* 0x00000010050d72a4 */ /* 0x000fe4000f8e020d */
[----:B------:R-:W-:Y:S11]  /*60e0*/  UIMAD UR7, UR6, UR30, UR7 ;  /* 0x0000001e060772a4 */ /* 0x000ff6000f8e0207 */
[----:B------:R-:W-:Y:S01]  /*60f0*/  @!UPT UIADD3 URZ, UPT, UPT, URZ, URZ, URZ ;  /* 0x000000fffffff290 */ /* 0x000fe2000fffe0ff */
.L_x_120:
[----:B------:R-:W3:Y:S01]  /*6100*/  @!UP3 LDCU.128 UR20, c[0x0][0xb10] ;  /* 0x00016200ff14b7ac */ /* 0x000ee20008000c00 */
[----:B------:R-:W-:Y:S02]  /*6110*/  ISETP.NE.U32.AND P0, PT, RZ, UR26, PT ;  /* 0x0000001aff007c0c */ /* 0x000fe4000bf05070 */
[----:B------:R-:W-:Y:S02]  /*6120*/  SHF.L.U32 R2, R11, 0x1f, RZ ;  /* 0x0000001f0b027819 */ /* 0x000fe400000006ff */
[----:B------:R-:W-:Y:S01]  /*6130*/  ISETP.NE.AND.EX P0, PT, RZ, UR27, PT, P0 ;  /* 0x0000001bff007c0c */ /* 0x000fe2000bf05300 */
[----:B------:R-:W4:Y:S01]  /*6140*/  @!UP3 LDCU UR5, c[0x0][0xb0c] ;  /* 0x00016180ff05b7ac */ /* 0x000f220008000800 */
[----:B---3--:R-:W-:Y:S07]  /*6150*/  UIMAD.WIDE.U32 UR8, UR13, UR20, URZ ;  /* 0x000000140d0872a5 */ /* 0x008fee000f8e00ff */
[----:B------:R-:W-:Y:S01]  /*6160*/  @!UP3 UMOV UR4, UR9 ;  /* 0x000000090004bc82 */ /* 0x000fe20008000000 */
[----:B----4-:R-:W-:Y:S02]  /*6170*/  @!UP3 UISETP.NE.AND UP0, UPT, UR5, 0x1, UPT ;  /* 0x000000010500b88c */ /* 0x010fe4000bf05270 */
[----:B------:R-:W-:Y:S02]  /*6180*/  @!UP3 USHF.R.U32.HI UR4, URZ, UR21, UR4 ;  /* 0x00000015ff04b299 */ /* 0x000fe40008011604 */
[----:B------:R-:W-:Y:S02]  /*6190*/  UIMAD.WIDE.U32 UR8, UR7, UR23, URZ ;  /* 0x00000017070872a5 */ /* 0x000fe4000f8e00ff */
[----:B------:R-:W-:Y:S02]  /*61a0*/  @!UP3 USEL UR10, UR13, UR4, !UP0 ;  /* 0x000000040d0ab287 */ /* 0x000fe4000c000000 */
[----:B------:R-:W-:Y:S03]  /*61b0*/  @!UP3 UISETP.NE.AND UP0, UPT, UR22, 0x1, UPT ;  /* 0x000000011600b88c */ /* 0x000fe6000bf05270 */
[----:B------:R-:W-:Y:S02]  /*61c0*/  @!UP3 UMOV UR6, UR9 ;  /* 0x000000090006bc82 */ /* 0x000fe40008000000 */
[----:B------:R-:W3:Y:S02]  /*61d0*/  @!UP3 LDCU UR4, c[0x0][0xb20] ;  /* 0x00016400ff04b7ac */ /* 0x000ee40008000800 */
[----:B---3--:R-:W-:Y:S04]  /*61e0*/  @!UP3 USHF.R.U32.HI UR6, URZ, UR4, UR6 ;  /* 0x00000004ff06b299 */ /* 0x008fe80008011606 */
[----:B------:R-:W-:Y:S04]  /*61f0*/  @!UP3 USEL UR6, UR7, UR6, !UP0 ;  /* 0x000000060706b287 */ /* 0x000fe8000c000000 */
[----:B------:R-:W-:Y:S02]  /*6200*/  @!UP3 UIADD3 UR4, UPT, UPT, -UR10, UR6, URZ ;  /* 0x000000060a04b290 */ /* 0x000fe4000fffe1ff */
[----:B------:R-:W-:Y:S02]  /*6210*/  @!UP3 UIADD3 UR6, UPT, UPT, UR10, -UR6, URZ ;  /* 0x800000060a06b290 */ /* 0x000fe4000fffe0ff */
[----:B------:R-:W-:Y:S02]  /*6220*/  @!UP3 UIMAD UR13, UR4, UR5, UR13 ;  /* 0x00000005040db2a4 */ /* 0x000fe4000f8e020d */
[----:B------:R-:W-:Y:S01]  /*6230*/  @!UP3 UIMAD UR7, UR6, UR22, UR7 ;  /* 0x000000160607b2a4 */ /* 0x000fe2000f8e0207 */
[----:B------:R-:W-:Y:S11]  /*6240*/  BRA.U UP4, `(.L_x_121) ;  /* 0x0000000104107547 */ /* 0x000ff6000b800000 */
[----:B------:R-:W-:Y:S04]  /*6250*/  MOV R3, UR43 ;  /* 0x0000002b00037c02 */ /* 0x000fe80008000f00 */
[----:B------:R-:W-:Y:S04]  /*6260*/  SHF.L.U32 R3, R3, 0x1f, RZ ;  /* 0x0000001f03037819 */ /* 0x000fe800000006ff */
[----:B------:R-:W3:Y:S02]  /*6270*/  SYNCS.PHASECHK.TRANS64.TRYWAIT P1, [UR17+0x258], R3 ;  /* 0x00025803ff0075a7 */ /* 0x000ee40008021111 */
[----:B---3--:R-:W-:Y:S05]  /*6280*/  @!P1 BRA `(.L_x_122) ;  /* 0x0000003400849947 */ /* 0x008fea0003800000 */
.L_x_121:
[----:B------:R-:W-:Y:S05]  /*6290*/  BRA.U !UP6, `(.L_x_123) ;  /* 0x000000010e387547 */ /* 0x000fea000b800000 */
[----:B------:R-:W-:Y:S01]  /*62a0*/  UPLOP3.LUT UP1, UPT, UPT, UPT, UP5, 0x80, 0x8 ;  /* 0x000000000008789c */ /* 0x000fe20003f2f050 */
[----:B-1----:R-:W-:Y:S01]  /*62b0*/  HFMA2 R0, -RZ, RZ, 0, 5.9604644775390625e-08 ;  /* 0x00000001ff007431 */ /* 0x002fe200000001ff */
[----:B------:R-:W1:Y:S01]  /*62c0*/  LDCU.64 UR8, c[0x0][0x358] ;  /* 0x00006b00ff0877ac */ /* 0x000e620008000a00 */
[----:B------:R-:W-:Y:S03]  /*62d0*/  IMAD.MOV.U32 R80, RZ, RZ, 0x1 ;  /* 0x00000001ff507424 */ /* 0x000fe600078e00ff */
[----:B------:R-:W-:Y:S05]  /*62e0*/  PLOP3.LUT P1, PT, PT, PT, UP1, 0x80, 0x8 ;  /* 0x000000000008781c */ /* 0x000fea0003f2f018 */
[----:B------:R-:W3:Y:S01]  /*62f0*/  @UP1 LDCU.64 UR4, c[0x0][0x888] ;  /* 0x00011100ff0417ac */ /* 0x000ee20008000a00 */
[----:B------:R-:W-:Y:S07]  /*6300*/  @UP1 UIMAD UR6, UR36, UR26, URZ ;  /* 0x0000001a240612a4 */ /* 0x000fee000f8e02ff */
[----:B------:R-:W-:Y:S01]  /*6310*/  @!P1 PRMT R80, R0, 0x7610, R80 ;  /* 0x0000761000509816 */ /* 0x000fe20000000050 */
[----:B---3--:R-:W-:Y:S06]  /*6320*/  @UP1 UIMAD.WIDE UR4, UR6, 0x4, UR4 ;  /* 0x00000004060418a5 */ /* 0x008fec000f8e0204 */
[----:B------:R-:W-:Y:S01]  /*6330*/  IMAD.U32 R4, RZ, RZ, UR4 ;  /* 0x00000004ff047e24 */ /* 0x000fe2000f8e00ff */
[----:B------:R-:W-:Y:S04]  /*6340*/  MOV R5, UR5 ;  /* 0x0000000500057c02 */ /* 0x000fe80008000f00 */
[----:B------:R-:W3:Y:S01]  /*6350*/  @!UP1 LDCU UR4, c[0x0][0x880] ;  /* 0x00011000ff0497ac */ /* 0x000ee20008000800 */
[----:B-1---5:R4:W5:Y:S02]  /*6360*/  @P1 LDG.E R39, desc[UR8][R4.64] ;  /* 0x0000000804271981 */ /* 0x022964000c1e1900 */
[----:B---34-:R-:W-:Y:S07]  /*6370*/  @!P1 IMAD.U32 R39, RZ, RZ, UR4 ;  /* 0x00000004ff279e24 */ /* 0x018fee000f8e00ff */
.L_x_123:
[----:B-----5:R-:W-:Y:S01]  /*6380*/  @!P0 FSETP.EQ.AND P2, PT, R39, RZ, PT ;  /* 0x000000ff2700820b */ /* 0x020fe20003f42000 */
[----:B------:R-:W-:Y:S01]  /*6390*/  @!UPT UIADD3 URZ, UPT, UPT, URZ, URZ, URZ ;  /* 0x000000fffffff290 */ /* 0x000fe2000fffe0ff */
[----:B------:R-:W-:Y:S11]  /*63a0*/  @!P0 BRA `(.L_x_124) ;  /* 0x0000000000148947 */ /* 0x000ff60003800000 */
[----:B------:R-:W-:Y:S02]  /*63b0*/  LOP3.LUT P0, RZ, R80, 0xff, RZ, 0xc0, !PT ;  /* 0x000000ff50ff7812 */ /* 0x000fe4000780c0ff */
[----:B------:R-:W-:Y:S04]  /*63c0*/  PLOP3.LUT P2, PT, PT, PT, UP1, 0x80, 0x8 ;  /* 0x000000000008781c */ /* 0x000fe80003f4f018 */
[----:B------:R-:W-:Y:S07]  /*63d0*/  PLOP3.LUT P2, PT, P2, PT, PT, 0x8, 0x80 ;  /* 0x000000000080781c */ /* 0x000fee000174e170 */
[----:B------:R-:W-:Y:S11]  /*63e0*/  @P0 FSETP.EQ.AND P2, PT, R39, RZ, PT ;  /* 0x000000ff2700020b */ /* 0x000ff60003f42000 */
[----:B------:R-:W-:Y:S02]  /*63f0*/  @!UPT UIADD3 URZ, UPT, UPT, URZ, URZ, URZ ;  /* 0x000000fffffff290 */ /* 0x000fe4000fffe0ff */
.L_x_124:
[----:B------:R-:W3:Y:S01]  /*6400*/  SYNCS.PHASECHK.TRANS64.TRYWAIT P0, [UR17+0x248], R2 ;  /* 0x00024802ff0075a7 */ /* 0x000ee20008001111 */
[----:B------:R-:W-:Y:S02]  /*6410*/  ELECT P1, URZ, PT ;  /* 0x0000000000ff782f */ /* 0x000fe40003820000 */
[----:B------:R-:W-:Y:S01]  /*6420*/  IADD3 R10, PT, PT, R10, 0x1, RZ ;  /* 0x000000010a0a7810 */ /* 0x000fe20007ffe0ff */
[----:B---3--:R-:W-:Y:S10]  /*6430*/  @!P0 BRA `(.L_x_125) ;  /* 0x0000003400308947 */ /* 0x008ff40003800000 */
.L_x_243:
[----:B------:R-:W-:Y:S01]  /*6440*/  PLOP3.LUT P1, PT, P2, P1, PT, 0xf2, 0x2f ;  /* 0x00000000002f781c */ /* 0x000fe20001723e72 */
[----:B------:R-:W-:Y:S01]  /*6450*/  UMOV UR18, 0x0 ;  /* 0x0000000000127882 */ /* 0x000fe20000000000 */
[----:B------:R-:W-:Y:S01]  /*6460*/  UMOV UR19, 0x10000000 ;  /* 0x1000000000137882 */ /* 0x000fe20000000000 */
[----:B------:R-:W-:Y:S01]  /*6470*/  UMOV UR12, UR36 ;  /* 0x00000024000c7c82 */ /* 0x000fe20008000000 */
[----:B------:R-:W-:Y:S01]  /*6480*/  LOP3.LUT R11, R11, 0x1, RZ, 0x3c, !PT ;  /* 0x000000010b0b7812 */ /* 0x000fe200078e3cff */
[----:B------:R-:W-:Y:S01]  /*6490*/  UMOV UR36, UR25 ;  /* 0x0000001900247c82 */ /* 0x000fe20008000000 */
[----:B------:R-:W-:Y:S07]  /*64a0*/  UPLOP3.LUT UP4, UPT, UPT, UPT, UPT, 0x80, 0x8 ;  /* 0x000000000008789c */ /* 0x000fee0003f8f070 */
[----:B-1----:R-:W-:Y:S01]  /*64b0*/  @!P1 IADD3 R2, P0, PT, R12, 0x580, RZ ;  /* 0x000005800c029810 */ /* 0x002fe20007f1e0ff */
[----:B------:R-:W-:Y:S03]  /*64c0*/  VOTEU.ALL UP0, P1 ;  /* 0x0000000000ff7886 */ /* 0x000fe60000800000 */
[----:B------:R-:W-:Y:S01]  /*64d0*/  @!P1 R2UR UR5, R2 ;  /* 0x00000000020592ca */ /* 0x000fe200000e0000 */
[----:B------:R-:W-:Y:S01]  /*64e0*/  @!P1 IMAD.X R0, RZ, RZ, R13, P0 ;  /* 0x000000ffff009224 */ /* 0x000fe200000e060d */
[----:B------:R-:W-:Y:S01]  /*64f0*/  @!UP0 USHF.L.U32 UR10, UR46, 0x6, URZ ;  /* 0x000000062e0a8899 */ /* 0x000fe200080006ff */
[----:B------:R-:W-:Y:S01]  /*6500*/  ISETP.NE.AND P0, PT, R10, 0x2, PT ;  /* 0x000000020a00780c */ /* 0x000fe20003f05270 */
[----:B------:R-:W-:Y:S02]  /*6510*/  @!UP0 USHF.L.U32 UR11, UR45, 0x6, URZ ;  /* 0x000000062d0b8899 */ /* 0x000fe400080006ff */
[----:B------:R-:W-:Y:S01]  /*6520*/  @!P1 R2UR UR4, R0 ;  /* 0x00000000000492ca */ /* 0x000fe200000e0000 */
[----:B------:R-:W-:Y:S01]  /*6530*/  @!UP0 UIADD3 UR8, UPT, UPT, UR17, 0x400, URZ ;  /* 0x0000040011088890 */ /* 0x000fe2000fffe0ff */
[----:B------:R-:W-:Y:S01]  /*6540*/  SEL R0, RZ, 0x1, P0 ;  /* 0x00000001ff007807 */ /* 0x000fe20000000000 */
[----:B------:R-:W-:Y:S01]  /*6550*/  @!UP0 UIADD3 UR9, UPT, UPT, UR17, 0x240, URZ ;  /* 0x0000024011098890 */ /* 0x000fe2000fffe0ff */
[----:B------:R-:W-:Y:S01]  /*6560*/  SEL R10, R10, RZ, P0 ;  /* 0x000000ff0a0a7207 */ /* 0x000fe20000000000 */
[----:B------:R-:W-:Y:S01]  /*6570*/  VOTEU.ALL UP0, P1 ;  /* 0x0000000000ff7886 */ /* 0x000fe20000800000 */
[----:B------:R-:W-:Y:S01]  /*6580*/  LOP3.LUT R9, R9, R0, RZ, 0x3c, !PT ;  /* 0x0000000009097212 */ /* 0x000fe200078e3cff */
[----:B------:R-:W-:Y:S01]  /*6590*/  IMAD.U32 R2, RZ, RZ, UR5 ;  /* 0x00000005ff027e24 */ /* 0x000fe2000f8e00ff */
[----:B------:R-:W-:Y:S02]  /*65a0*/  UIADD3 UR46, UPT, UPT, UR7, UR59, URZ ;  /* 0x0000003b072e7290 */ /* 0x000fe4000fffe0ff */
[----:B------:R-:W-:Y:S03]  /*65b0*/  UIADD3 UR45, UPT, UPT, UR13, UR55, URZ ;  /* 0x000000370d2d7290 */ /* 0x000fe6000fffe0ff */
[----:B------:R-:W-:Y:S01]  /*65c0*/  IMAD.U32 R3, RZ, RZ, UR4 ;  /* 0x00000004ff037e24 */ /* 0x000fe2000f8e00ff */
[----:B------:R-:W-:Y:S04]  /*65d0*/  @!P1 R2UR UR4, R2 ;  /* 0x00000000020492ca */ /* 0x000fe800000e0000 */
[----:B------:R-:W-:Y:S11]  /*65e0*/  @!P1 R2UR UR5, R3 ;  /* 0x00000000030592ca */ /* 0x000ff600000e0000 */
[----:B------:R-:W-:Y:S02]  /*65f0*/  @!UPT UIADD3 URZ, UPT, UPT, URZ, URZ, URZ ;  /* 0x000000fffffff290 */ /* 0x000fe4000fffe0ff */
[----:B------:R1:W-:Y:S01]  /*6600*/  @!UP0 UTMALDG.3D [UR8], [UR4], desc[UR18] ;  /* 0x00001208040085b4 */ /* 0x0003e20008011000 */
[----:B------:R1:W-:Y:S01]  /*6610*/  @!P1 SYNCS.ARRIVE.TRANS64.RED.A0TR RZ, [UR17+0x240], R8 ;  /* 0x00024008ffff99a7 */ /* 0x0003e20008300411 */
[----:B------:R-:W-:Y:S01]  /*6620*/  SYNCS.ARRIVE.TRANS64.RED.A1T0 RZ, [UR34], RZ ;  /* 0x000000ffffff79a7 */ /* 0x000fe20008100422 */
[----:B------:R-:W-:Y:S05]  /*6630*/  BRA.U UP2, `(.L_x_126) ;  /* 0xfffffff502747547 */ /* 0x000fea000b83ffff */
[----:B------:R-:W-:Y:S07]  /*6640*/  MOV R0, UR17 ;  /* 0x0000001100007c02 */ /* 0x000fee0008000f00 */
.L_x_127:
[----:B---3--:R-:W-:-:S04]  /*6650*/  SHF.L.U32 R2, R11, 0x1f, RZ ;  /* 0x0000001f0b027819 */ /* 0x008fc800000006ff */
[----:B------:R3:W4:Y:S03]  /*6660*/  SYNCS.PHASECHK.TRANS64.TRYWAIT P0, [R0+URZ+0x248], R2 ;  /* 0x00024802000075a7 */ /* 0x00072600080011ff */
[----:B----4-:R-:W-:Y:S05]  /*6670*/  @!P0 NANOSLEEP.SYNCS 0x989680 ;  /* 0x009896800000895d */ /* 0x010fea0003900000 */
[----:B------:R-:W4:Y:S02]  /*6680*/  @!P0 SYNCS.PHASECHK.TRANS64 P0, [R0+URZ+0x248], R2 ;  /* 0x00024802000085a7 */ /* 0x000f2400080010ff */
[----:B-12-4-:R-:W-:Y:S05]  /*6690*/  @P0 EXIT ;  /* 0x000000000000094d */ /* 0x016fea0003800000 */
[----:B------:R-:W-:Y:S05]  /*66a0*/  BRA `(.L_x_127) ;  /* 0xfffffffc00e87947 */ /* 0x000fea000383ffff */
.L_x_118:
[----:B------:R-:W-:-:S06]  /*66b0*/  UISETP.GE.AND UP0, UPT, UR13, 0x4, UPT ;  /* 0x000000040d00788c */ /* 0x000fcc000bf06270 */
[----:B------:R-:W-:-:S13]  /*66c0*/  PLOP3.LUT P0, PT, PT, PT, UP0, 0x80, 0x8 ;  /* 0x000000000008781c */ /* 0x000fda0003f0f008 */
[----:B-1----:R-:W-:Y:S05]  /*66d0*/  @!P0 EXIT ;  /* 0x000000000000894d */ /* 0x002fea0003800000 */
[----:B------:R-:W1:Y:S08]  /*66e0*/  S2UR UR4, SR_CgaCtaId ;  /* 0x00000000000479c3 */ /* 0x000e700000008800 */
[----:B------:R-:W-:Y:S01]  /*66f0*/  BAR.SYNC.DEFER_BLOCKING 0x6, 0xa0 ;  /* 0x0182800000007b1d */ /* 0x000fe20000010000 */
[----:B------:R-:W-:Y:S01]  /*6700*/  IMAD.SHL.U32 R6, R69, 0x40, RZ ;  /* 0x0000004045067824 */ /* 0x000fe200078e00ff */
[----:B------:R-:W-:Y:S01]  /*6710*/  SHF.R.U32.HI R7, RZ, 0x1, R69 ;  /* 0x00000001ff077819 */ /* 0x000fe20000011645 */
[----:B------:R-:W-:Y:S01]  /*6720*/  IMAD.SHL.U32 R3, R81, 0x800, RZ ;  /* 0x0000080051037824 */ /* 0x000fe200078e00ff */
[----:B------:R-:W-:Y:S01]  /*6730*/  CS2R R84, SRZ ;  /* 0x0000000000547805 */ /* 0x000fe2000001ff00 */
[C---:B------:R-:W-:Y:S01]  /*6740*/  IMAD.U32 R37, R69.reuse, 0x10000, RZ ;  /* 0x0001000045257824 */ /* 0x040fe200078e00ff */
[----:B------:R-:W-:Y:S01]  /*6750*/  UMOV UR44, 0x400 ;  /* 0x00000400002c7882 */ /* 0x000fe20000000000 */
[C---:B------:R-:W-:Y:S01]  /*6760*/  LOP3.LUT R2, R6.reuse, 0x180, RZ, 0xc0, !PT ;  /* 0x0000018006027812 */ /* 0x040fe200078ec0ff */
[----:B------:R-:W2:Y:S01]  /*6770*/  LDC.64 R74, c[0x0][0x888] ;  /* 0x00022200ff4a7b82 */ /* 0x000ea20000000a00 */
[----:B------:R-:W-:Y:S01]  /*6780*/  LOP3.LUT R6, R6, 0x640, RZ, 0xc0, !PT ;  /* 0x0000064006067812 */ /* 0x000fe200078ec0ff */
[----:B------:R-:W-:Y:S01]  /*6790*/  IMAD.MOV.U32 R36, RZ, RZ, RZ ;  /* 0x000000ffff247224 */ /* 0x000fe200078e00ff */
[----:B------:R-:W-:Y:S01]  /*67a0*/  LOP3.LUT R7, R2, 0x20, R7, 0xf8, !PT ;  /* 0x0000002002077812 */ /* 0x000fe200078ef807 */
[----:B------:R-:W-:Y:S01]  /*67b0*/  IMAD.SHL.U32 R2, R69, 0x8, RZ ;  /* 0x0000000845027824 */ /* 0x000fe200078e00ff */
[----:B------:R-:W-:Y:S01]  /*67c0*/  LOP3.LUT R3, R6, 0x800, R3, 0xf8, !PT ;  /* 0x0000080006037812 */ /* 0x000fe200078ef803 */
[----:B------:R-:W-:Y:S01]  /*67d0*/  IMAD.MOV.U32 R86, RZ, RZ, RZ ;  /* 0x000000ffff567224 */ /* 0x000fe200078e00ff */
[----:B------:R-:W3:Y:S01]  /*67e0*/  LDCU UR53, c[0x0][0x370] ;  /* 0x00006e00ff3577ac */ /* 0x000ee20008000800 */
[----:B------:R-:W4:Y:S01]  /*67f0*/  LDC.64 R76, c[0x0][0x890] ;  /* 0x00022400ff4c7b82 */ /* 0x000f220000000a00 */
[----:B------:R-:W-:Y:S01]  /*6800*/  LOP3.LUT R2, R7, 0x30, R2, 0x78, !PT ;  /* 0x0000003007027812 */ /* 0x000fe200078e7802 */
[----:B------:R-:W-:Y:S01]  /*6810*/  IMAD.MOV.U32 R83, RZ, RZ, RZ ;  /* 0x000000ffff537224 */ /* 0x000fe200078e00ff */
[----:B------:R-:W2:Y:S02]  /*6820*/  LDCU.64 UR62, c[0x0][0x348] ;  /* 0x00006900ff3e77ac */ /* 0x000ea40008000a00 */
[----:B------:R-:W-:Y:S01]  /*6830*/  LOP3.LUT R79, R3, R2, RZ, 0xfc, !PT ;  /* 0x00000002034f7212 */ /* 0x000fe200078efcff */
[----:B------:R-:W-:Y:S01]  /*6840*/  IMAD.SHL.U32 R3, R81, 0x200000, RZ ;  /* 0x0020000051037824 */ /* 0x000fe200078e00ff */
[----:B-1----:R-:W-:Y:S01]  /*6850*/  ULEA UR44, UR4, UR44, 0x18 ;  /* 0x0000002c042c7291 */ /* 0x002fe2000f8ec0ff */
[----:B------:R-:W1:Y:S01]  /*6860*/  LDC.64 R72, c[0x0][0x8b0] ;  /* 0x00022c00ff487b82 */ /* 0x000e620000000a00 */
[----:B------:R-:W-:Y:S01]  /*6870*/  IMAD.SHL.U32 R2, R69, 0x10, RZ ;  /* 0x0000001045027824 */ /* 0x000fe200078e00ff */
[----:B------:R-:W1:Y:S01]  /*6880*/  LDCU UR43, c[0x0][0xb0c] ;  /* 0x00016180ff2b77ac */ /* 0x000e620008000800 */
[----:B------:R-:W-:-:S02]  /*6890*/  LOP3.LUT R3, R3, 0x200000, RZ, 0xc0, !PT ;  /* 0x0020000003037812 */ /* 0x000fc400078ec0ff */
[----:B------:R-:W-:Y:S01]  /*68a0*/  VIADD R78, R79, UR44 ;  /* 0x0000002c4f4e7c36 */ /* 0x000fe20008000000 */
[----:B------:R-:W-:Y:S01]  /*68b0*/  UIADD3 UR4, UPT, UPT, UR44, 0x1400, URZ ;  /* 0x000014002c047890 */ /* 0x000fe2000fffe0ff */
[----:B------:R-:W-:Y:S01]  /*68c0*/  LOP3.LUT R37, R3, 0x400000, R37, 0xf8, !PT ;  /* 0x0040000003257812 */ /* 0x000fe200078ef825 */
[----:B------:R-:W3:Y:S01]  /*68d0*/  LDS R0, [UR44+0x310] ;  /* 0x0003102cff007984 */ /* 0x000ee20008000800 */
[----:B------:R-:W1:Y:S01]  /*68e0*/  LDC.64 R70, c[0x0][0x8a8] ;  /* 0x00022a00ff467b82 */ /* 0x000e620000000a00 */
[----:B------:R-:W-:Y:S01]  /*68f0*/  LOP3.LUT R2, R2, 0x20, RZ, 0xc0, !PT ;  /* 0x0000002002027812 */ /* 0x000fe200078ec0ff */
[----:B------:R-:W1:Y:S01]  /*6900*/  LDCU UR61, c[0x0][0xb20] ;  /* 0x00016400ff3d77ac */ /* 0x000e620008000800 */
[----:B------:R-:W-:Y:S02]  /*6910*/  IMAD.U32 R87, RZ, RZ, UR4 ;  /* 0x00000004ff577e24 */ /* 0x000fe4000f8e00ff */
[----:B------:R-:W-:Y:S01]  /*6920*/  IADD3 R78, PT, PT, -R2, 0x400, R78 ;  /* 0x00000400024e7810 */ /* 0x000fe20007ffe14e */
[----:B------:R-:W1:Y:S01]  /*6930*/  LDCU UR39, c[0x0][0xb30] ;  /* 0x00016600ff2777ac */ /* 0x000e620008000800 */
[----:B------:R-:W1:Y:S01]  /*6940*/  LDCU.64 UR56, c[0x0][0x888] ;  /* 0x00011100ff3877ac */ /* 0x000e620008000a00 */
[----:B------:R-:W1:Y:S01]  /*6950*/  LDCU.64 UR40, c[0x0][0xb28] ;  /* 0x00016500ff2877ac */ /* 0x000e620008000a00 */
[----:B------:R-:W1:Y:S01]  /*6960*/  LDCU.128 UR48, c[0x0][0xb10] ;  /* 0x00016200ff3077ac */ /* 0x000e620008000c00 */
[----:B------:R-:W1:Y:S01]  /*6970*/  LDCU UR52, c[0x0][0x374] ;  /* 0x00006e80ff3477ac */ /* 0x000e620008000800 */
[----:B------:R-:W-:Y:S01]  /*6980*/  UIADD3 UR58, UPT, UPT, UR44, 0x400, URZ ;  /* 0x000004002c3a7890 */ /* 0x000fe2000fffe0ff */
[----:B--234-:R-:W-:-:S11]  /*6990*/  IMAD.IADD R37, R0, 0x1, R37 ;  /* 0x0000000100257824 */ /* 0x01cfd600078e0225 */
.L_x_145:
[----:B------:R-:W-:Y:S02]  /*69a0*/  LEA R3, R83, UR44, 0x3 ;  /* 0x0000002c53037c11 */ /* 0x000fe4000f8e18ff */
[----:B------:R-:W-:Y:S02]  /*69b0*/  SHF.L.U32 R0, R85, 0x1f, RZ ;  /* 0x0000001f55007819 */ /* 0x000fe400000006ff */
[----:B-1----:R-:W-:Y:S02]  /*69c0*/  LEA R4, R83, UR44, 0x4 ;  /* 0x0000002c53047c11 */ /* 0x002fe4000f8e20ff */
[----:B------:R-:W2:Y:S02]  /*69d0*/  SYNCS.PHASECHK.TRANS64.TRYWAIT P0, [R3+URZ+0x260], R0 ;  /* 0x00026000030075a7 */ /* 0x000ea400080011ff */
[----:B--2---:R-:W-:Y:S05]  /*69e0*/  @!P0 BRA `(.L_x_128) ;  /* 0x0000002c00dc8947 */ /* 0x004fea0003800000 */
.L_x_244:
        /* <DEDUP_REMOVED lines=11> */
[----:B------:R-:W-:Y:S01]  /*6aa0*/  PLOP3.LUT P0, PT, PT, PT, UP1, 0x80, 0x8 ;  /* 0x000000000008781c */ /* 0x000fe20003f0f018 */
[----:B------:R-:W-:Y:S11]  /*6ab0*/  UP2UR UR47, UPR, URZ, 0x2 ;  /* 0x00000002ff2f7883 */ /* 0x000ff60008000000 */
[----:B------:R-:W-:Y:S01]  /*6ac0*/  @!UPT UIADD3 URZ, UPT, UPT, URZ, URZ, URZ ;  /* 0x000000fffffff290 */ /* 0x000fe2000fffe0ff */
[----:B--2---:R-:W-:Y:S02]  /*6ad0*/  @P0 SHF.R.U32.HI R0, RZ, 0x10, R5 ;  /* 0x00000010ff000819 */ /* 0x004fe40000011605 */
        /* <DEDUP_REMOVED lines=12> */
[----:B-1----:R-:W-:Y:S02]  /*6ba0*/  UIMAD.WIDE.U32 UR4, UR52, UR51, URZ ;  /* 0x00000033340472a5 */ /* 0x002fe4000f8e00ff */
[----:B------:R-:W-:Y:S02]  /*6bb0*/  UIMAD.WIDE.U32 UR6, UR53, UR48, URZ ;  /* 0x00000030350672a5 */ /* 0x000fe4000f8e00ff */
[----:B------:R-:W-:Y:S02]  /*6bc0*/  UISETP.NE.AND UP0, UPT, UR50, 0x1, UPT ;  /* 0x000000013200788c */ /* 0x000fe4000bf05270 */
[----:B------:R-:W-:Y:S02]  /*6bd0*/  UIMAD.WIDE.U32 UR8, UR37, UR51, URZ ;  /* 0x00000033250872a5 */ /* 0x000fe4000f8e00ff */
[----:B------:R-:W-:Y:S02]  /*6be0*/  UIMAD.WIDE.U32 UR10, UR38, UR48, URZ ;  /* 0x00000030260a72a5 */ /* 0x000fe4000f8e00ff */
[----:B------:R-:W-:Y:S02]  /*6bf0*/  UISETP.NE.AND UP1, UPT, UR43, 0x1, UPT ;  /* 0x000000012b00788c */ /* 0x000fe4000bf25270 */
[----:B------:R-:W-:Y:S01]  /*6c00*/  UISETP.NE.AND UP2, UPT, UR42, 0x1, UPT ;  /* 0x000000012a00788c */ /* 0x000fe2000bf45270 */
[----:B------:R-:W-:Y:S02]  /*6c10*/  UMOV UR4, UR5 ;  /* 0x0000000500047c82 */ /* 0x000fe40008000000 */
[----:B------:R-:W-:Y:S03]  /*6c20*/  USHF.R.U32.HI UR5, URZ, UR61, UR4 ;  /* 0x0000003dff057299 */ /* 0x000fe60008011604 */
[----:B------:R-:W-:Y:S02]  /*6c30*/  UMOV UR4, UR7 ;  /* 0x0000000700047c82 */ /* 0x000fe40008000000 */
[----:B------:R-:W-:Y:S02]  /*6c40*/  USHF.R.U32.HI UR7, URZ, UR49, UR4 ;  /* 0x00000031ff077299 */ /* 0x000fe40008011604 */
[----:B------:R-:W-:Y:S02]  /*6c50*/  USEL UR4, UR52, UR5, !UP0 ;  /* 0x0000000534047287 */ /* 0x000fe4000c000000 */
[----:B------:R-:W-:Y:S01]  /*6c60*/  USEL UR7, UR53, UR7, !UP1 ;  /* 0x0000000735077287 */ /* 0x000fe2000c800000 */
[----:B------:R-:W-:Y:S01]  /*6c70*/  UMOV UR5, UR9 ;  /* 0x0000000900057c82 */ /* 0x000fe20008000000 */
[----:B------:R-:W-:Y:S02]  /*6c80*/  UIMAD.WIDE.U32 UR8, UR4, UR40, URZ ;  /* 0x00000028040872a5 */ /* 0x000fe4000f8e00ff */
[----:B------:R-:W-:Y:S03]  /*6c90*/  USHF.R.U32.HI UR6, URZ, UR61, UR5 ;  /* 0x0000003dff067299 */ /* 0x000fe60008011605 */
[----:B------:R-:W-:Y:S01]  /*6ca0*/  UMOV UR5, UR11 ;  /* 0x0000000b00057c82 */ /* 0x000fe20008000000 */
[----:B------:R-:W-:Y:S02]  /*6cb0*/  UIMAD.WIDE.U32 UR10, UR7, UR40, URZ ;  /* 0x00000028070a72a5 */ /* 0x000fe4000f8e00ff */
[----:B------:R-:W-:Y:S02]  /*6cc0*/  USHF.R.U32.HI UR12, URZ, UR49, UR5 ;  /* 0x00000031ff0c7299 */ /* 0x000fe40008011605 */
[----:B------:R-:W-:Y:S01]  /*6cd0*/  USEL UR6, UR37, UR6, !UP0 ;  /* 0x0000000625067287 */ /* 0x000fe2000c000000 */
[----:B------:R-:W-:Y:S02]  /*6ce0*/  UMOV UR5, UR9 ;  /* 0x0000000900057c82 */ /* 0x000fe40008000000 */
[----:B------:R-:W-:Y:S01]  /*6cf0*/  UMOV UR10, UR11 ;  /* 0x0000000b000a7c82 */ /* 0x000fe20008000000 */
[----:B------:R-:W-:Y:S02]  /*6d00*/  @UP2 USHF.R.U32.HI UR4, URZ, UR41, UR5 ;  /* 0x00000029ff042299 */ /* 0x000fe40008011605 */
[----:B------:R-:W-:Y:S02]  /*6d10*/  @UP2 USHF.R.U32.HI UR7, URZ, UR41, UR10 ;  /* 0x00000029ff072299 */ /* 0x000fe4000801160a */
[----:B------:R-:W-:Y:S02]  /*6d20*/  UIMAD UR4, UR42, UR4, URZ ;  /* 0x000000042a0472a4 */ /* 0x000fe4000f8e02ff */
[----:B------:R-:W-:Y:S02]  /*6d30*/  UIMAD.WIDE.U32 UR10, UR6, UR40, URZ ;  /* 0x00000028060a72a5 */ /* 0x000fe4000f8e00ff */
[----:B------:R-:W-:Y:S02]  /*6d40*/  USEL UR5, UR38, UR12, !UP1 ;  /* 0x0000000c26057287 */ /* 0x000fe4000c800000 */
[----:B------:R-:W-:Y:S02]  /*6d50*/  UIMAD UR8, UR42, UR7, URZ ;  /* 0x000000072a0872a4 */ /* 0x000fe4000f8e02ff */
[----:B------:R-:W-:Y:S03]  /*6d60*/  UISETP.GE.AND UP0, UPT, UR6, UR4, UPT ;  /* 0x000000040600728c */ /* 0x000fe6000bf06270 */
[----:B------:R-:W-:Y:S01]  /*6d70*/  UMOV UR4, UR11 ;  /* 0x0000000b00047c82 */ /* 0x000fe20008000000 */
[----:B------:R-:W-:Y:S02]  /*6d80*/  UISETP.GE.OR UP0, UPT, UR5, UR8, UP0 ;  /* 0x000000080500728c */ /* 0x000fe40008706670 */
[----:B------:R-:W-:Y:S02]  /*6d90*/  USHF.R.U32.HI UR4, URZ, UR41, UR4 ;  /* 0x00000029ff047299 */ /* 0x000fe40008011604 */
[----:B------:R-:W-:Y:S02]  /*6da0*/  UIMAD.WIDE.U32 UR8, UR5, UR40, URZ ;  /* 0x00000028050872a5 */ /* 0x000fe4000f8e00ff */
[----:B------:R-:W-:Y:S02]  /*6db0*/  USEL UR11, UR6, UR4, !UP2 ;  /* 0x00000004060b7287 */ /* 0x000fe4000d000000 */
[----:B------:R-:W-:Y:S02]  /*6dc0*/  UIADD3 UR8, UPT, UPT, -UR5, URZ, URZ ;  /* 0x000000ff05087290 */ /* 0x000fe4000fffe1ff */
[----:B------:R-:W-:Y:S01]  /*6dd0*/  UIADD3 UR10, UPT, UPT, -UR11, URZ, URZ ;  /* 0x000000ff0b0a7290 */ /* 0x000fe2000fffe1ff */
[----:B------:R-:W-:Y:S01]  /*6de0*/  @!UP0 UMOV UR4, UR9 ;  /* 0x0000000900048c82 */ /* 0x000fe20008000000 */
[----:B------:R-:W-:Y:S02]  /*6df0*/  UIADD3 UR9, UPT, UPT, -UR6, URZ, URZ ;  /* 0x000000ff06097290 */ /* 0x000fe4000fffe1ff */
[----:B------:R-:W-:Y:S02]  /*6e00*/  @!UP0 USHF.R.U32.HI UR4, URZ, UR41, UR4 ;  /* 0x00000029ff048299 */ /* 0x000fe40008011604 */
[----:B------:R-:W-:Y:S02]  /*6e10*/  UIMAD UR10, UR42, UR10, UR6 ;  /* 0x0000000a2a0a72a4 */ /* 0x000fe4000f8e0206 */
[----:B------:R-:W-:Y:S04]  /*6e20*/  @!UP0 USEL UR4, UR5, UR4, !UP2 ;  /* 0x0000000405048287 */ /* 0x000fe8000d000000 */
[----:B------:R-:W-:Y:S02]  /*6e30*/  @!UP0 UIMAD UR10, UR7, UR10, UR4 ;  /* 0x0000000a070a82a4 */ /* 0x000fe4000f8e0204 */
[----:B------:R-:W-:Y:S02]  /*6e40*/  @!UP0 UIADD3 UR11, UPT, UPT, UR11, -UR4, URZ ;  /* 0x800000040b0b8290 */ /* 0x000fe4000fffe0ff */
[----:B------:R-:W-:Y:S02]  /*6e50*/  UIMAD UR7, UR43, UR8, UR38 ;  /* 0x000000082b0772a4 */ /* 0x000fe4000f8e0226 */
[----:B------:R-:W-:Y:S02]  /*6e60*/  @!UP0 UIMAD UR6, UR11, UR42, UR5 ;  /* 0x0000002a0b0682a4 */ /* 0x000fe4000f8e0205 */
[----:B------:R-:W-:Y:S01]  /*6e70*/  UIMAD UR4, UR50, UR9, UR37 ;  /* 0x00000009320472a4 */ /* 0x000fe2000f8e0225 */
[----:B------:R-:W-:Y:S02]  /*6e80*/  @!UP0 UMOV UR5, UR10 ;  /* 0x0000000a00058c82 */ /* 0x000fe40008000000 */
[----:B------:R-:W-:Y:S02]  /*6e90*/  UIMAD UR38, UR5, UR43, UR7 ;  /* 0x0000002b052672a4 */ /* 0x000fe4000f8e0207 */
[----:B------:R-:W-:Y:S11]  /*6ea0*/  UIMAD UR37, UR6, UR50, UR4 ;  /* 0x00000032062572a4 */ /* 0x000ff6000f8e0204 */
[----:B------:R-:W-:Y:S01]  /*6eb0*/  @!UPT UIADD3 URZ, UPT, UPT, URZ, URZ, URZ ;  /* 0x000000fffffff290 */ /* 0x000fe2000fffe0ff */
.L_x_129:
[----:B-1----:R-:W-:Y:S01]  /*6ec0*/  UISETP.NE.AND UP0, UPT, UR39, 0x1, UPT ;  /* 0x000000012700788c */ /* 0x002fe2000bf05270 */
[----:B------:R-:W-:Y:S10]  /*6ed0*/  IADD3 R83, PT, PT, R83, 0x1, RZ ;  /* 0x0000000153537810 */ /* 0x000ff40007ffe0ff */
[----:B------:R-:W1:Y:S01]  /*6ee0*/  @!UP0 LDCU.128 UR12, c[0x0][0xb10] ;  /* 0x00016200ff0c87ac */ /* 0x000e620008000c00 */
[----:B------:R-:W3:Y:S01]  /*6ef0*/  @!UP0 LDCU UR5, c[0x0][0xb0c] ;  /* 0x00016180ff0587ac */ /* 0x000ee20008000800 */
[----:B------:R-:W4:Y:S01]  /*6f00*/  @!UP0 LDCU UR10, c[0x0][0xb20] ;  /* 0x00016400ff0a87ac */ /* 0x000f220008000800 */
[----:B-1----:R-:W-:Y:S02]  /*6f10*/  UIMAD.WIDE.U32 UR8, UR38, UR12, URZ ;  /* 0x0000000c260872a5 */ /* 0x002fe4000f8e00ff */
[----:B------:R-:W-:Y:S02]  /*6f20*/  UIMAD.WIDE.U32 UR6, UR37, UR15, URZ ;  /* 0x0000000f250672a5 */ /* 0x000fe4000f8e00ff */
[----:B------:R-:W-:Y:S03]  /*6f30*/  @!UP0 UISETP.NE.AND UP1, UPT, UR14, 0x1, UPT ;  /* 0x000000010e00888c */ /* 0x000fe6000bf25270 */
[----:B------:R-:W-:Y:S01]  /*6f40*/  @!UP0 UMOV UR4, UR9 ;  /* 0x0000000900048c82 */ /* 0x000fe20008000000 */
[----:B---3--:R-:W-:Y:S02]  /*6f50*/  @!UP0 UISETP.NE.AND UP2, UPT, UR5, 0x1, UPT ;  /* 0x000000010500888c */ /* 0x008fe4000bf45270 */
[----:B------:R-:W-:Y:S01]  /*6f60*/  @!UP0 USHF.R.U32.HI UR4, URZ, UR13, UR4 ;  /* 0x0000000dff048299 */ /* 0x000fe20008011604 */
[----:B------:R-:W-:Y:S02]  /*6f70*/  @!UP0 UMOV UR6, UR7 ;  /* 0x0000000700068c82 */ /* 0x000fe40008000000 */
[----:B----4-:R-:W-:Y:S02]  /*6f80*/  @!UP0 USHF.R.U32.HI UR6, URZ, UR10, UR6 ;  /* 0x0000000aff068299 */ /* 0x010fe40008011606 */
[----:B------:R-:W-:Y:S02]  /*6f90*/  @!UP0 USEL UR7, UR38, UR4, !UP2 ;  /* 0x0000000426078287 */ /* 0x000fe4000d000000 */
[----:B------:R-:W-:Y:S04]  /*6fa0*/  @!UP0 USEL UR6, UR37, UR6, !UP1 ;  /* 0x0000000625068287 */ /* 0x000fe8000c800000 */
[----:B------:R-:W-:Y:S02]  /*6fb0*/  @!UP0 UIADD3 UR4, UPT, UPT, -UR7, UR6, URZ ;  /* 0x0000000607048290 */ /* 0x000fe4000fffe1ff */
[----:B------:R-:W-:Y:S02]  /*6fc0*/  @!UP0 UIADD3 UR6, UPT, UPT, UR7, -UR6, URZ ;  /* 0x8000000607068290 */ /* 0x000fe4000fffe0ff */
[----:B------:R-:W-:Y:S02]  /*6fd0*/  @!UP0 UIMAD UR38, UR4, UR5, UR38 ;  /* 0x00000005042682a4 */ /* 0x000fe4000f8e0226 */
[----:B------:R-:W-:Y:S02]  /*6fe0*/  @!UP0 UIMAD UR37, UR6, UR14, UR37 ;  /* 0x0000000e062582a4 */ /* 0x000fe4000f8e0225 */
[----:B------:R-:W-:Y:S09]  /*6ff0*/  ULOP3.LUT UP0, URZ, UR58, 0x1b0, URZ, 0xc0, !UPT ;  /* 0x000001b03aff7892 */ /* 0x000ff2000f80c0ff */
[----:B------:R-:W-:Y:S05]  /*7000*/  BRA.U !UP0, `(.L_x_130) ;  /* 0x0000000108407547 */ /* 0x000fea000b800000 */
[----:B------:R-:W1:Y:S01]  /*7010*/  LDCU.64 UR8, c[0x4][0x80] ;  /* 0x01001000ff0877ac */ /* 0x000e620008000a00 */
[----:B------:R-:W-:Y:S01]  /*7020*/  MOV R3, 0x0 ;  /* 0x0000000000037802 */ /* 0x000fe20000000f00 */
[----:B------:R-:W-:Y:S02]  /*7030*/  HFMA2 R12, -RZ, RZ, 0, 5.9604644775390625e-08 ;  /* 0x00000001ff0c7431 */ /* 0x000fe400000001ff */
[----:B------:R-:W-:Y:S02]  /*7040*/  IMAD.MOV.U32 R8, RZ, RZ, 0x70 ;  /* 0x00000070ff087424 */ /* 0x000fe400078e00ff */
[----:B------:R-:W-:Y:S01]  /*7050*/  IMAD.MOV.U32 R13, RZ, RZ, RZ ;  /* 0x000000ffff0d7224 */ /* 0x000fe200078e00ff */
[----:B------:R-:W3:Y:S01]  /*7060*/  LDCU.64 UR6, c[0x4][0x88] ;  /* 0x01001100ff0677ac */ /* 0x000ee20008000a00 */
[----:B------:R-:W4:Y:S01]  /*7070*/  LDC.64 R2, c[0x4][R3] ;  /* 0x0100000003027b82 */ /* 0x000f220000000a00 */
[----:B------:R-:W2:Y:S01]  /*7080*/  LDCU.64 UR4, c[0x4][0x8] ;  /* 0x01000100ff0477ac */ /* 0x000ea20008000a00 */
[----:B-1----:R-:W-:Y:S01]  /*7090*/  MOV R5, UR9 ;  /* 0x0000000900057c02 */ /* 0x002fe20008000f00 */
[----:B------:R-:W-:Y:S01]  /*70a0*/  IMAD.U32 R4, RZ, RZ, UR8 ;  /* 0x00000008ff047e24 */ /* 0x000fe2000f8e00ff */
[----:B---3--:R-:W-:Y:S01]  /*70b0*/  MOV R7, UR7 ;  /* 0x0000000700077c02 */ /* 0x008fe20008000f00 */
[----:B------:R-:W-:Y:S01]  /*70c0*/  IMAD.U32 R6, RZ, RZ, UR6 ;  /* 0x00000006ff067e24 */ /* 0x000fe2000f8e00ff */
[----:B--2---:R-:W-:Y:S01]  /*70d0*/  MOV R11, UR5 ;  /* 0x00000005000b7c02 */ /* 0x004fe20008000f00 */
[----:B------:R-:W-:Y:S02]  /*70e0*/  IMAD.U32 R10, RZ, RZ, UR4 ;  /* 0x00000004ff0a7e24 */ /* 0x000fe4000f8e00ff */
[----:B------:R-:W-:Y:S07]  /*70f0*/  LEPC R20, `(.L_x_130) ;  /* 0x000000001014794e */ /* 0x000fee0000000000 */
[----:B----45:R-:W-:Y:S05]  /*7100*/  CALL.ABS.NOINC R2 ;  /* 0x0000000002007343 */ /* 0x030fea0003c00000 */
.L_x_130:
[----:B------:R-:W-:Y:S01]  /*7110*/  LOP3.LUT P0, RZ, R87, 0x1b0, RZ, 0xc0, !PT ;  /* 0x000001b057ff7812 */ /* 0x000fe2000780c0ff */
[----:B------:R-:W-:Y:S11]  /*7120*/  BSSY.RECONVERGENT B6, `(.L_x_131) ;  /* 0x0000013000067945 */ /* 0x000ff60003800200 */
[----:B------:R-:W-:Y:S01]  /*7130*/  @!UPT UIADD3 URZ, UPT, UPT, URZ, URZ, URZ ;  /* 0x000000fffffff290 */ /* 0x000fe2000fffe0ff */
[----:B------:R-:W-:Y:S05]  /*7140*/  @!P0 BRA `(.L_x_132) ;  /* 0x0000000000408947 */ /* 0x000fea0003800000 */
        /* <DEDUP_REMOVED lines=16> */
.L_x_132:
[----:B------:R-:W-:Y:S05]  /*7250*/  BSYNC.RECONVERGENT B6 ;  /* 0x0000000000067941 */ /* 0x000fea0003800200 */
.L_x_131:
[----:B------:R-:W-:Y:S01]  /*7260*/  ISETP.NE.U32.AND P3, PT, R76, RZ, PT ;  /* 0x000000ff4c00720c */ /* 0x000fe20003f65070 */
[----:B------:R-:W-:Y:S01]  /*7270*/  UISETP.NE.AND UP1, UPT, UR60, URZ, UPT ;  /* 0x000000ff3c00728c */ /* 0x000fe2000bf25270 */
[----:B------:R-:W-:Y:S02]  /*7280*/  ISETP.NE.U32.AND P4, PT, R72, RZ, PT ;  /* 0x000000ff4800720c */ /* 0x000fe40003f85070 */
[----:B------:R-:W-:Y:S02]  /*7290*/  ISETP.NE.AND.EX P3, PT, R77, RZ, PT, P3 ;  /* 0x000000ff4d00720c */ /* 0x000fe40003f65330 */
[----:B------:R-:W-:Y:S02]  /*72a0*/  PLOP3.LUT P1, PT, PT, PT, PT, 0x8, 0x80 ;  /* 0x000000000080781c */ /* 0x000fe40003f2e170 */
[----:B------:R-:W-:Y:S02]  /*72b0*/  PLOP3.LUT P0, PT, PT, PT, UP1, 0x80, 0x8 ;  /* 0x000000000008781c */ /* 0x000fe40003f0f018 */
[----:B------:R-:W-:Y:S02]  /*72c0*/  ISETP.NE.AND.EX P4, PT, R73, RZ, PT, P4 ;  /* 0x000000ff4900720c */ /* 0x000fe40003f85340 */
[----:B------:R-:W1:Y:S09]  /*72d0*/  @UP1 LDCU.64 UR4, c[0x0][0x888] ;  /* 0x00011100ff0417ac */ /* 0x000e720008000a00 */
[----:B------:R-:W-:Y:S01]  /*72e0*/  @P0 PLOP3.LUT P1, PT, P3, PT, PT, 0x80, 0x8 ;  /* 0x000000000008081c */ /* 0x000fe20001f2f070 */
[----:B-1----:R-:W-:Y:S04]  /*72f0*/  @UP1 UISETP.NE.U32.AND UP0, UPT, UR4, URZ, UPT ;  /* 0x000000ff0400128c */ /* 0x002fe8000bf05070 */
[----:B------:R-:W-:Y:S04]  /*7300*/  @UP1 UISETP.NE.AND.EX UP0, UPT, UR5, URZ, UPT, UP0 ;  /* 0x000000ff0500128c */ /* 0x000fe8000bf05300 */
[----:B------:R-:W-:Y:S01]  /*7310*/  @UP1 USEL UR4, URZ, 0xffffffff, UP0 ;  /* 0xffffffffff041887 */ /* 0x000fe20008000000 */
[----:B------:R-:W-:Y:S11]  /*7320*/  @!P3 BRA `(.L_x_133) ;  /* 0x000000000030b947 */ /* 0x000ff60003800000 */
[----:B------:R-:W-:Y:S01]  /*7330*/  ISETP.NE.U32.AND P2, PT, R74, RZ, PT ;  /* 0x000000ff4a00720c */ /* 0x000fe20003f45070 */
[----:B------:R-:W1:Y:S01]  /*7340*/  LDCU.64 UR6, c[0x0][0x358] ;  /* 0x00006b00ff0677ac */ /* 0x000e620008000a00 */
[----:B------:R-:W-:Y:S02]  /*7350*/  IMAD.MOV.U32 R80, RZ, RZ, 0x1 ;  /* 0x00000001ff507424 */ /* 0x000fe400078e00ff */
[----:B------:R-:W-:Y:S11]  /*7360*/  ISETP.NE.AND.EX P2, PT, R75, RZ, PT, P2 ;  /* 0x000000ff4b00720c */ /* 0x000ff60003f45320 */
[----:B------:R-:W-:Y:S02]  /*7370*/  @!UPT UIADD3 URZ, UPT, UPT, URZ, URZ, URZ ;  /* 0x000000fffffff290 */ /* 0x000fe4000fffe0ff */
[----:B------:R-:W3:Y:S01]  /*7380*/  @P2 LDC.64 R2, c[0x0][0x888] ;  /* 0x00022200ff022b82 */ /* 0x000ee20000000a00 */
[----:B--2---:R-:W-:Y:S04]  /*7390*/  @P2 IMAD R0, R76, UR36, RZ ;  /* 0x000000244c002c24 */ /* 0x004fe8000f8e02ff */
[----:B---3--:R-:W-:Y:S04]  /*73a0*/  @P2 IMAD.WIDE R2, R0, 0x4, R2 ;  /* 0x0000000400022825 */ /* 0x008fe800078e0202 */
[----:B------:R-:W-:Y:S01]  /*73b0*/  HFMA2 R0, -RZ, RZ, 0, 5.9604644775390625e-08 ;  /* 0x00000001ff007431 */ /* 0x000fe200000001ff */
[----:B-1---5:R1:W5:Y:S04]  /*73c0*/  @P2 LDG.E R39, desc[UR6][R2.64] ;  /* 0x0000000602272981 */ /* 0x022368000c1e1900 */
[----:B------:R-:W-:Y:S01]  /*73d0*/  @!P2 PRMT R80, R0, 0x7610, R80 ;  /* 0x000076100050a816 */ /* 0x000fe20000000050 */
[----:B-1----:R-:W3:Y:S06]  /*73e0*/  @!P2 LDC R39, c[0x0][0x880] ;  /* 0x00022000ff27ab82 */ /* 0x002eec0000000800 */
.L_x_133:
[----:B------:R-:W-:Y:S05]  /*73f0*/  @!P4 BRA `(.L_x_134) ;  /* 0x000000000024c947 */ /* 0x000fea0003800000 */
[----:B------:R-:W-:Y:S01]  /*7400*/  ISETP.NE.U32.AND P2, PT, R70, RZ, PT ;  /* 0x000000ff4600720c */ /* 0x000fe20003f45070 */
[----:B------:R-:W1:Y:S03]  /*7410*/  LDCU.64 UR6, c[0x0][0x358] ;  /* 0x00006b00ff0677ac */ /* 0x000e660008000a00 */
[----:B------:R-:W-:Y:S11]  /*7420*/  ISETP.NE.AND.EX P2, PT, R71, RZ, PT, P2 ;  /* 0x000000ff4700720c */ /* 0x000ff60003f45320 */
[----:B------:R-:W-:Y:S02]  /*7430*/  @!UPT UIADD3 URZ, UPT, UPT, URZ, URZ, URZ ;  /* 0x000000fffffff290 */ /* 0x000fe4000fffe0ff */
[----:B------:R-:W4:Y:S01]  /*7440*/  @P2 LDC.64 R2, c[0x0][0x8a8] ;  /* 0x00022a00ff022b82 */ /* 0x000f220000000a00 */
[----:B--2---:R-:W-:Y:S04]  /*7450*/  @P2 IMAD R0, R72, UR36, RZ ;  /* 0x0000002448002c24 */ /* 0x004fe8000f8e02ff */
[----:B----4-:R-:W-:Y:S05]  /*7460*/  @P2 IMAD.WIDE R2, R0, 0x4, R2 ;  /* 0x0000000400022825 */ /* 0x010fea00078e0202 */
[----:B-1---5:R1:W5:Y:S02]  /*7470*/  @P2 LDG.E R38, desc[UR6][R2.64] ;  /* 0x0000000602262981 */ /* 0x022364000c1e1900 */
[----:B-1----:R-:W4:Y:S02]  /*7480*/  @!P2 LDC R38, c[0x0][0x8a0] ;  /* 0x00022800ff26ab82 */ /* 0x002f240000000800 */
.L_x_134:
[----:B---3-5:R-:W-:Y:S01]  /*7490*/  @P0 FSETP.NEU.AND P4, PT, R39, RZ, PT ;  /* 0x000000ff2700020b */ /* 0x028fe20003f8d000 */
[----:B--2---:R-:W-:Y:S01]  /*74a0*/  IMAD.U32 R0, RZ, RZ, UR4 ;  /* 0x00000004ff007e24 */ /* 0x004fe2000f8e00ff */
[----:B------:R-:W-:Y:S01]  /*74b0*/  @P0 LOP3.LUT P2, RZ, R80, 0xff, RZ, 0xc0, !PT ;  /* 0x000000ff50ff0812 */ /* 0x000fe2000784c0ff */
[----:B------:R-:W-:Y:S01]  /*74c0*/  BSSY B1, `(.L_x_135) ;  /* 0x0000035000017945 */ /* 0x000fe20003800000 */
[----:B------:R-:W-:Y:S02]  /*74d0*/  @P0 SEL R2, RZ, 0xffffffff, P4 ;  /* 0xffffffffff020807 */ /* 0x000fe40002000000 */
[----:B------:R-:W-:Y:S02]  /*74e0*/  CS2R R18, SRZ ;  /* 0x0000000000127805 */ /* 0x000fe4000001ff00 */
[----:B------:R-:W-:Y:S02]  /*74f0*/  LEA R82, R36, UR44, 0x3 ;  /* 0x0000002c24527c11 */ /* 0x000fe4000f8e18ff */
[----:B------:R-:W-:Y:S02]  /*7500*/  CS2R R16, SRZ ;  /* 0x0000000000107805 */ /* 0x000fe4000001ff00 */
[----:B------:R-:W-:Y:S02]  /*7510*/  @P1 SEL R2, R0, R2, !P2 ;  /* 0x0000000200021207 */ /* 0x000fe40005000000 */
[----:B------:R-:W-:Y:S02]  /*7520*/  CS2R R26, SRZ ;  /* 0x00000000001a7805 */ /* 0x000fe4000001ff00 */
[----:B------:R-:W-:Y:S02]  /*7530*/  SHF.L.U32 R4, R86, 0x1f, RZ ;  /* 0x0000001f56047819 */ /* 0x000fe400000006ff */
[----:B------:R-:W-:Y:S02]  /*7540*/  CS2R R24, SRZ ;  /* 0x0000000000187805 */ /* 0x000fe4000001ff00 */
[----:B------:R-:W-:Y:S02]  /*7550*/  @P0 LOP3.LUT R2, R2, 0x1, RZ, 0xc0, !PT ;  /* 0x0000000102020812 */ /* 0x000fe400078ec0ff */
[----:B------:R-:W-:Y:S02]  /*7560*/  PLOP3.LUT P5, PT, PT, PT, PT, 0x8, 0x80 ;  /* 0x000000000080781c */ /* 0x000fe40003fae170 */
[----:B------:R-:W-:Y:S01]  /*7570*/  ISETP.NE.U32.OR P1, PT, R2, 0x1, !P0 ;  /* 0x000000010200780c */ /* 0x000fe20004725470 */
[----:B------:R-:W-:Y:S11]  /*7580*/  IMAD R2, R36, 0x20, R37 ;  /* 0x0000002024027824 */ /* 0x000ff600078e0225 */
[----:B------:R-:W-:Y:S01]  /*7590*/  @!UPT UIADD3 URZ, UPT, UPT, URZ, URZ, URZ ;  /* 0x000000fffffff290 */ /* 0x000fe2000fffe0ff */
[----:B------:R-:W-:Y:S04]  /*75a0*/  @P1 SHF.L.U32 R0, R84, 0x1f, RZ ;  /* 0x0000001f54001819 */ /* 0x000fe800000006ff */
[----:B------:R-:W1:Y:S01]  /*75b0*/  @P1 SYNCS.PHASECHK.TRANS64.TRYWAIT P0, [UR44+0x240], R0 ;  /* 0x00024000ff0015a7 */ /* 0x000e62000800112c */
[----:B------:R2:W3:Y:S01]  /*75c0*/  SYNCS.PHASECHK.TRANS64.TRYWAIT P4, [R82+URZ+0x280], R4 ;  /* 0x00028004520075a7 */ /* 0x0004e200080811ff */
[----:B-1----:R-:W-:Y:S01]  /*75d0*/  @P1 PLOP3.LUT P5, PT, P0, PT, PT, 0x8, 0x80 ;  /* 0x000000000080181c */ /* 0x002fe200007ae170 */
[----:B------:R-:W-:Y:S01]  /*75e0*/  @!UPT UIADD3 URZ, UPT, UPT, URZ, URZ, URZ ;  /* 0x000000fffffff290 */ /* 0x000fe2000fffe0ff */
[----:B--23--:R-:W-:Y:S11]  /*75f0*/  @!P1 BRA `(.L_x_136) ;  /* 0x0000000000849947 */ /* 0x00cff60003800000 */
[----:B------:R-:W-:Y:S01]  /*7600*/  ISETP.NE.U32.AND P0, PT, RZ, UR56, PT ;  /* 0x00000038ff007c0c */ /* 0x000fe2000bf05070 */
[----:B------:R-:W-:Y:S01]  /*7610*/  BSSY B0, `(.L_x_137) ;  /* 0x0000012000007945 */ /* 0x000fe20003800000 */
[----:B------:R-:W-:Y:S02]  /*7620*/  FSETP.NEU.AND P2, PT, R39, RZ, PT ;  /* 0x000000ff2700720b */ /* 0x000fe40003f4d000 */
[----:B------:R-:W-:Y:S02]  /*7630*/  CS2R R26, SRZ ;  /* 0x00000000001a7805 */ /* 0x000fe4000001ff00 */
[----:B------:R-:W-:Y:S02]  /*7640*/  ISETP.NE.AND.EX P0, PT, RZ, UR57, PT, P0 ;  /* 0x00000039ff007c0c */ /* 0x000fe4000bf05300 */
[----:B------:R-:W-:Y:S02]  /*7650*/  CS2R R24, SRZ ;  /* 0x0000000000187805 */ /* 0x000fe4000001ff00 */
[----:B------:R-:W-:Y:S02]  /*7660*/  LOP3.LUT P1, RZ, R80, 0xff, RZ, 0xc0, !PT ;  /* 0x000000ff50ff7812 */ /* 0x000fe4000782c0ff */
[----:B------:R-:W-:Y:S02]  /*7670*/  CS2R R18, SRZ ;  /* 0x0000000000127805 */ /* 0x000fe4000001ff00 */
[----:B------:R-:W-:Y:S02]  /*7680*/  SEL R0, RZ, 0xffffffff, P2 ;  /* 0xffffffffff007807 */ /* 0x000fe40001000000 */
[----:B------:R-:W-:Y:S02]  /*7690*/  CS2R R16, SRZ ;  /* 0x0000000000107805 */ /* 0x000fe4000001ff00 */
[----:B------:R-:W-:Y:S04]  /*76a0*/  SEL R3, RZ, 0xffffffff, P0 ;  /* 0xffffffffff037807 */ /* 0x000fe80000000000 */
[----:B------:R-:W-:Y:S04]  /*76b0*/  @P3 SEL R0, R3, R0, !P1 ;  /* 0x0000000003003207 */ /* 0x000fe80004800000 */
[----:B------:R-:W-:Y:S04]  /*76c0*/  LOP3.LUT R0, R0, 0x1, RZ, 0xc0, !PT ;  /* 0x0000000100007812 */ /* 0x000fe800078ec0ff */
[----:B------:R-:W-:Y:S01]  /*76d0*/  ISETP.NE.U32.AND P0, PT, R0, 0x1, PT ;  /* 0x000000010000780c */ /* 0x000fe20003f05070 */
[----:B------:R-:W-:Y:S01]  /*76e0*/  @!UPT UIADD3 URZ, UPT, UPT, URZ, URZ, URZ ;  /* 0x000000fffffff290 */ /* 0x000fe2000fffe0ff */
[----:B------:R-:W-:Y:S11]  /*76f0*/  @!P5 BRA `(.L_x_138) ;  /* 0x00000000000cd947 */ /* 0x000ff60003800000 */
[----:B------:R-:W-:Y:S04]  /*7700*/  SHF.L.U32 R3, R84, 0x1f, RZ ;  /* 0x0000001f54037819 */ /* 0x000fe800000006ff */
[----:B------:R-:W1:Y:S02]  /*7710*/  SYNCS.PHASECHK.TRANS64.TRYWAIT P1, [UR44+0x240], R3 ;  /* 0x00024003ff0075a7 */ /* 0x000e64000802112c */
[----:B-1----:R-:W-:Y:S05]  /*7720*/  @!P1 BRA `(.L_x_139) ;  /* 0x0000002000a09947 */ /* 0x002fea0003800000 */
.L_x_138:
[----:B------:R-:W-:Y:S05]  /*7730*/  BSYNC B0 ;  /* 0x0000000000007941 */ /* 0x000fea0003800000 */
.L_x_137:
[----:B------:R-:W2:Y:S01]  /*7740*/  S2UR UR5, SR_CgaCtaId ;  /* 0x00000000000579c3 */ /* 0x000ea20000008800 */
[----:B------:R3:W1:Y:S01]  /*7750*/  @P0 LDS.128 R24, [R79+UR44+0x400] ;  /* 0x0004002c4f180984 */ /* 0x0006620008000c00 */
[----:B------:R-:W-:Y:S01]  /*7760*/  UIADD3 UR4, UPT, UPT, UR44, 0x248, URZ ;  /* 0x000002482c047890 */ /* 0x000fe2000fffe0ff */
[----:B------:R-:W-:Y:S02]  /*7770*/  LOP3.LUT R84, R84, 0x1, RZ, 0x3c, !PT ;  /* 0x0000000154547812 */ /* 0x000fe400078e3cff */
[----:B------:R3:W1:Y:S01]  /*7780*/  @P0 LDS.128 R16, [R78+0x10] ;  /* 0x000010004e100984 */ /* 0x0006620000000c00 */
[----:B------:R-:W-:Y:S01]  /*7790*/  @!PT LDS RZ, [RZ] ;  /* 0x00000000fffff984 */ /* 0x000fe20000000800 */
[----:B------:R-:W-:Y:S01]  /*77a0*/  @!PT LDS RZ, [RZ] ;  /* 0x00000000fffff984 */ /* 0x000fe20000000800 */
[----:B------:R-:W-:Y:S01]  /*77b0*/  @!PT LDS RZ, [RZ] ;  /* 0x00000000fffff984 */ /* 0x000fe20000000800 */
[----:B------:R-:W-:Y:S01]  /*77c0*/  @!PT LDS RZ, [RZ] ;  /* 0x00000000fffff984 */ /* 0x000fe20000000800 */
[----:B------:R5:W-:Y:S06]  /*77d0*/  MEMBAR.ALL.CTA ;  /* 0x0000000000007992 */ /* 0x000bec0000008000 */
[----:B-----5:R-:W5:Y:S01]  /*77e0*/  FENCE.VIEW.ASYNC.S ;  /* 0x00000000000073c6 */ /* 0x020f620000000000 */
[----:B--2---:R-:W-:Y:S09]  /*77f0*/  UPRMT UR4, UR5, 0x654, UR4 ;  /* 0x0000065405047896 */ /* 0x004ff20008000004 */
[----:B---3-5:R-:W-:Y:S03]  /*7800*/  SYNCS.ARRIVE.TRANS64.RED.A1T0 RZ, [UR4], RZ ;  /* 0x000000ffffff79a7 */ /* 0x028fe60008100404 */
.L_x_136:
[----:B------:R-:W-:Y:S05]  /*7810*/  BSYNC B1 ;  /* 0x0000000000017941 */ /* 0x000fea0003800000 */
.L_x_135:
[----:B-1----:R-:W-:Y:S04]  /*7820*/  SHF.R.U32.HI R0, RZ, 0x15, R2 ;  /* 0x00000015ff007819 */ /* 0x002fe80000011602 */
[----:B------:R-:W-:Y:S01]  /*7830*/  LOP3.LUT P0, RZ, R0, 0x3, R81, 0x48, !PT ;  /* 0x0000000300ff7812 */ /* 0x000fe20007804851 */
[----:B------:R-:W-:Y:S01]  /*7840*/  @!UPT UIADD3 URZ, UPT, UPT, URZ, URZ, URZ ;  /* 0x000000fffffff290 */ /* 0x000fe2000fffe0ff */
[----:B------:R-:W-:Y:S11]  /*7850*/  @P4 BRA `(.L_x_140) ;  /* 0x0000000000084947 */ /* 0x000ff60003800000 */
[----:B------:R-:W1:Y:S02]  /*7860*/  SYNCS.PHASECHK.TRANS64.TRYWAIT P1, [R82+URZ+0x280], R4 ;  /* 0x00028004520075a7 */ /* 0x000e6400080211ff */
[----:B-1----:R-:W-:Y:S05]  /*7870*/  @!P1 BRA `(.L_x_141) ;  /* 0x0000002000649947 */ /* 0x002fea0003800000 */
.L_x_140:
[----:B------:R-:W-:Y:S05]  /*7880*/  @!P0 BRA `(.L_x_142) ;  /* 0x0000000000408947 */ /* 0x000fea0003800000 */
[----:B------:R-:W2:Y:S01]  /*7890*/  LDCU.64 UR8, c[0x4][0x70] ;  /* 0x01000e00ff0877ac */ /* 0x000ea20008000a00 */
[----:B------:R-:W-:Y:S01]  /*78a0*/  MOV R15, 0x0 ;  /* 0x00000000000f7802 */ /* 0x000fe20000000f00 */
[----:B------:R-:W-:Y:S02]  /*78b0*/  HFMA2 R12, -RZ, RZ, 0, 5.9604644775390625e-08 ;  /* 0x00000001ff0c7431 */ /* 0x000fe400000001ff */
[----:B------:R-:W-:Y:S02]  /*78c0*/  IMAD.MOV.U32 R8, RZ, RZ, 0x192 ;  /* 0x00000192ff087424 */ /* 0x000fe400078e00ff */
[----:B------:R-:W-:Y:S01]  /*78d0*/  IMAD.MOV.U32 R13, RZ, RZ, RZ ;  /* 0x000000ffff0d7224 */ /* 0x000fe200078e00ff */
[----:B------:R-:W3:Y:S01]  /*78e0*/  LDCU.64 UR6, c[0x4][0x78] ;  /* 0x01000f00ff0677ac */ /* 0x000ee20008000a00 */
[----:B------:R-:W4:Y:S01]  /*78f0*/  LDC.64 R14, c[0x4][R15] ;  /* 0x010000000f0e7b82 */ /* 0x000f220000000a00 */
[----:B------:R-:W5:Y:S01]  /*7900*/  LDCU.64 UR4, c[0x4][0x10] ;  /* 0x01000200ff0477ac */ /* 0x000f620008000a00 */
[----:B--2---:R-:W-:Y:S01]  /*7910*/  MOV R5, UR9 ;  /* 0x0000000900057c02 */ /* 0x004fe20008000f00 */
[----:B-1----:R-:W-:Y:S01]  /*7920*/  IMAD.U32 R4, RZ, RZ, UR8 ;  /* 0x00000008ff047e24 */ /* 0x002fe2000f8e00ff */
[----:B---3--:R-:W-:Y:S01]  /*7930*/  MOV R7, UR7 ;  /* 0x0000000700077c02 */ /* 0x008fe20008000f00 */
[----:B------:R-:W-:Y:S01]  /*7940*/  IMAD.U32 R6, RZ, RZ, UR6 ;  /* 0x00000006ff067e24 */ /* 0x000fe2000f8e00ff */
[----:B-----5:R-:W-:Y:S01]  /*7950*/  MOV R11, UR5 ;  /* 0x00000005000b7c02 */ /* 0x020fe20008000f00 */
[----:B------:R-:W-:Y:S02]  /*7960*/  IMAD.U32 R10, RZ, RZ, UR4 ;  /* 0x00000004ff0a7e24 */ /* 0x000fe4000f8e00ff */
[----:B------:R-:W-:Y:S07]  /*7970*/  LEPC R20, `(.L_x_142) ;  /* 0x000000001014794e */ /* 0x000fee0000000000 */
[----:B----4-:R-:W-:Y:S05]  /*7980*/  CALL.ABS.NOINC R14 ;  /* 0x000000000e007343 */ /* 0x010fea0003c00000 */
.L_x_142:
[----:B------:R-:W-:Y:S01]  /*7990*/  LOP3.LUT P0, RZ, R69, 0x60, RZ, 0xc0, !PT ;  /* 0x0000006045ff7812 */ /* 0x000fe2000780c0ff */
[----:B------:R-:W-:Y:S05]  /*79a0*/  WARPSYNC.ALL ;  /* 0x0000000000007948 */ /* 0x000fea0003800000 */
[----:B------:R-:W-:Y:S01]  /*79b0*/  R2UR UR4, R2 ;  /* 0x00000000020472ca */ /* 0x000fe200000e0000 */
[----:B------:R-:W-:Y:S01]  /*79c0*/  BSSY.RECONVERGENT B0, `(.L_x_143) ;  /* 0x000009d000007945 */ /* 0x000fe20003800200 */
[-C--:B------:R-:W-:Y:S02]  /*79d0*/  F2FP.F16.E4M3.UNPACK_B R2, R24.reuse ;  /* 0x00000018ff02723e */ /* 0x080fe400020006ff */
[-C--:B-1----:R-:W-:Y:S02]  /*79e0*/  F2FP.F16.E4M3.UNPACK_B R4, R25.reuse ;  /* 0x00000019ff04723e */ /* 0x082fe400020006ff */
[----:B------:R-:W-:Y:S01]  /*79f0*/  F2FP.F16.E4M3.UNPACK_B R24, R24.H1 ;  /* 0x00000018ff18723e */ /* 0x000fe200030006ff */
[----:B------:R-:W-:Y:S01]  /*7a00*/  HADD2.F32 R0, -RZ, R2.H0_H0 ;  /* 0x20000002ff007230 */ /* 0x000fe20000004100 */
[----:B------:R-:W-:Y:S01]  /*7a10*/  F2FP.F16.E4M3.UNPACK_B R25, R25.H1 ;  /* 0x00000019ff19723e */ /* 0x000fe200030006ff */
[----:B------:R-:W-:Y:S01]  /*7a20*/  HADD2.F32 R41, -RZ, R4.H0_H0 ;  /* 0x20000004ff297230 */ /* 0x000fe20000004100 */
[-C--:B------:R-:W-:Y:S01]  /*7a30*/  F2FP.F16.E4M3.UNPACK_B R46, R26.reuse ;  /* 0x0000001aff2e723e */ /* 0x080fe200020006ff */
[--C-:B------:R-:W-:Y:S01]  /*7a40*/  HADD2.F32 R3, -RZ, R24.reuse.H0_H0 ;  /* 0x20000018ff037230 */ /* 0x100fe20000004100 */
[----:B------:R-:W-:Y:S01]  /*7a50*/  F2FP.F16.E4M3.UNPACK_B R48, R26.H1 ;  /* 0x0000001aff30723e */ /* 0x000fe200030006ff */
[----:B------:R-:W-:Y:S01]  /*7a60*/  HADD2.F32 R40, -RZ, R24.H1_H1 ;  /* 0x30000018ff287230 */ /* 0x000fe20000004100 */
[-C--:B------:R-:W-:Y:S01]  /*7a70*/  F2FP.F16.E4M3.UNPACK_B R50, R27.reuse ;  /* 0x0000001bff32723e */ /* 0x080fe200020006ff */
[----:B------:R-:W-:Y:S01]  /*7a80*/  HADD2.F32 R42, -RZ, R4.H1_H1 ;  /* 0x30000004ff2a7230 */ /* 0x000fe20000004100 */
[----:B------:R-:W-:Y:S01]  /*7a90*/  F2FP.F16.E4M3.UNPACK_B R52, R27.H1 ;  /* 0x0000001bff34723e */ /* 0x000fe200030006ff */
[--C-:B------:R-:W-:Y:S01]  /*7aa0*/  HADD2.F32 R43, -RZ, R25.reuse.H0_H0 ;  /* 0x20000019ff2b7230 */ /* 0x100fe20000004100 */
[-C--:B------:R-:W-:Y:S01]  /*7ab0*/  F2FP.F16.E4M3.UNPACK_B R54, R16.reuse ;  /* 0x00000010ff36723e */ /* 0x080fe200020006ff */
[----:B------:R-:W-:Y:S01]  /*7ac0*/  HADD2.F32 R44, -RZ, R25.H1_H1 ;  /* 0x30000019ff2c7230 */ /* 0x000fe20000004100 */
[----:B------:R-:W-:Y:S01]  /*7ad0*/  F2FP.F16.E4M3.UNPACK_B R56, R16.H1 ;  /* 0x00000010ff38723e */ /* 0x000fe200030006ff */
[----:B------:R-:W-:Y:S01]  /*7ae0*/  HADD2.F32 R2, -RZ, R2.H1_H1 ;  /* 0x30000002ff027230 */ /* 0x000fe20000004100 */
[-C--:B------:R-:W-:Y:S01]  /*7af0*/  F2FP.F16.E4M3.UNPACK_B R58, R17.reuse ;  /* 0x00000011ff3a723e */ /* 0x080fe200020006ff */
[--C-:B------:R-:W-:Y:S01]  /*7b00*/  HADD2.F32 R45, -RZ, R46.reuse.H0_H0 ;  /* 0x2000002eff2d7230 */ /* 0x100fe20000004100 */
        /* <DEDUP_REMOVED lines=10> */
[----:B------:R-:W1:Y:S01]  /*7bb0*/  LDTM.x32 R4, tmem[UR4] ;  /* 0x00000004000479ee */ /* 0x000e6200082c0000 */
[----:B------:R-:W-:Y:S01]  /*7bc0*/  NOP ;  /* 0x0000000000007918 */ /* 0x000fe20000000000 */
[----:B------:R-:W-:Y:S01]  /*7bd0*/  IADD3 R82, PT, PT, R82, 0x2a0, RZ ;  /* 0x000002a052527810 */ /* 0x000fe20007ffe0ff */
[--C-:B------:R-:W-:Y:S01]  /*7be0*/  HADD2.F32 R53, -RZ, R54.reuse.H0_H0 ;  /* 0x20000036ff357230 */ /* 0x100fe20000004100 */
[----:B------:R-:W-:Y:S01]  /*7bf0*/  IADD3 R36, PT, PT, R36, 0x1, RZ ;  /* 0x0000000124247810 */ /* 0x000fe20007ffe0ff */
[----:B------:R-:W-:Y:S01]  /*7c00*/  HADD2.F32 R54, -RZ, R54.H1_H1 ;  /* 0x30000036ff367230 */ /* 0x000fe20000004100 */
[----:B------:R-:W-:Y:S01]  /*7c10*/  LOP3.LUT R82, R82, 0xfefffff8, RZ, 0xc0, !PT ;  /* 0xfefffff852527812 */ /* 0x000fe200078ec0ff */
[--C-:B------:R-:W-:Y:S02]  /*7c20*/  HADD2.F32 R57, -RZ, R58.reuse.H0_H0 ;  /* 0x2000003aff397230 */ /* 0x100fe40000004100 */
[----:B------:R-:W-:Y:S01]  /*7c30*/  HADD2.F32 R58, -RZ, R58.H1_H1 ;  /* 0x3000003aff3a7230 */ /* 0x000fe20000004100 */
[----:B-1----:R1:W-:Y:S01]  /*7c40*/  SYNCS.ARRIVE.TRANS64.RED.A1T0 RZ, [R82+URZ], RZ ;  /* 0x000000ff52ff79a7 */ /* 0x0023e200081004ff */
[--C-:B------:R-:W-:Y:S02]  /*7c50*/  HADD2.F32 R61, -RZ, R62.reuse.H0_H0 ;  /* 0x2000003eff3d7230 */ /* 0x100fe40000004100 */
[----:B------:R-:W-:Y:S02]  /*7c60*/  HADD2.F32 R62, -RZ, R62.H1_H1 ;  /* 0x3000003eff3e7230 */ /* 0x000fe40000004100 */
[--C-:B------:R-:W-:Y:S02]  /*7c70*/  HADD2.F32 R65, -RZ, R66.reuse.H0_H0 ;  /* 0x20000042ff417230 */ /* 0x100fe40000004100 */
[----:B------:R-:W-:Y:S02]  /*7c80*/  HADD2.F32 R66, -RZ, R66.H1_H1 ;  /* 0x30000042ff427230 */ /* 0x000fe40000004100 */
[--C-:B------:R-:W-:Y:S02]  /*7c90*/  HADD2.F32 R51, -RZ, R52.reuse.H0_H0 ;  /* 0x20000034ff337230 */ /* 0x100fe40000004100 */
[----:B------:R-:W-:Y:S02]  /*7ca0*/  HADD2.F32 R52, -RZ, R52.H1_H1 ;  /* 0x30000034ff347230 */ /* 0x000fe40000004100 */
[--C-:B------:R-:W-:Y:S02]  /*7cb0*/  HADD2.F32 R55, -RZ, R56.reuse.H0_H0 ;  /* 0x20000038ff377230 */ /* 0x100fe40000004100 */
[C---:B----4-:R-:W-:Y:S01]  /*7cc0*/  FMUL R4, R38.reuse, R4 ;  /* 0x0000000426047220 */ /* 0x050fe20000400000 */
[C---:B------:R-:W-:Y:S01]  /*7cd0*/  FMUL R5, R38.reuse, R5 ;  /* 0x0000000526057220 */ /* 0x040fe20000400000 */
[C---:B------:R-:W-:Y:S01]  /*7ce0*/  FMUL R8, R38.reuse, R8 ;  /* 0x0000000826087220 */ /* 0x040fe20000400000 */
[C---:B------:R-:W-:Y:S01]  /*7cf0*/  FMUL R9, R38.reuse, R9 ;  /* 0x0000000926097220 */ /* 0x040fe20000400000 */
[C---:B------:R-:W-:Y:S01]  /*7d00*/  FFMA R4, R39.reuse, R0, R4 ;  /* 0x0000000027047223 */ /* 0x040fe20000000004 */
[C---:B------:R-:W-:Y:S01]  /*7d10*/  FFMA R5, R39.reuse, R2, R5 ;  /* 0x0000000227057223 */ /* 0x040fe20000000005 */
[C---:B------:R-:W-:Y:S01]  /*7d20*/  FMUL R12, R38.reuse, R12 ;  /* 0x0000000c260c7220 */ /* 0x040fe20000400000 */
        /* <DEDUP_REMOVED lines=15> */
[C---:B------:R-:W-:Y:S01]  /*7e20*/  FFMA R6, R39.reuse, R3, R6 ;  /* 0x0000000327067223 */ /* 0x040fe20000000006 */
[C---:B------:R-:W-:Y:S01]  /*7e30*/  FFMA R7, R39.reuse, R40, R7 ;  /* 0x0000002827077223 */ /* 0x040fe20000000007 */
[C---:B------:R-:W-:Y:S01]  /*7e40*/  FFMA R8, R39.reuse, R41, R8 ;  /* 0x0000002927087223 */ /* 0x040fe20000000008 */
[C---:B------:R-:W-:Y:S01]  /*7e50*/  FFMA R9, R39.reuse, R42, R9 ;  /* 0x0000002a27097223 */ /* 0x040fe20000000009 */
[C---:B------:R-:W-:Y:S01]  /*7e60*/  FFMA R10, R39.reuse, R43, R10 ;  /* 0x0000002b270a7223 */ /* 0x040fe2000000000a */
[C---:B------:R-:W-:Y:S01]  /*7e70*/  FFMA R11, R39.reuse, R44, R11 ;  /* 0x0000002c270b7223 */ /* 0x040fe2000000000b */
[C---:B------:R-:W-:Y:S01]  /*7e80*/  FFMA R12, R39.reuse, R45, R12 ;  /* 0x0000002d270c7223 */ /* 0x040fe2000000000c */
[----:B------:R-:W-:Y:S01]  /*7e90*/  FFMA R13, R39, R46, R13 ;  /* 0x0000002e270d7223 */ /* 0x000fe2000000000d */
[----:B------:R-:W-:Y:S01]  /*7ea0*/  F2FP.SATFINITE.E4M3.F32.PACK_AB_MERGE_C R6, R7, R6, RZ ;  /* 0x000000060706723e */ /* 0x000fe200048070ff */
[C---:B------:R-:W-:Y:S01]  /*7eb0*/  FMUL R14, R38.reuse, R14 ;  /* 0x0000000e260e7220 */ /* 0x040fe20000400000 */
[----:B------:R-:W-:Y:S01]  /*7ec0*/  F2FP.SATFINITE.E4M3.F32.PACK_AB_MERGE_C R10, R11, R10, RZ ;  /* 0x0000000a0b0a723e */ /* 0x000fe200048070ff */
[C---:B------:R-:W-:Y:S01]  /*7ed0*/  FMUL R15, R38.reuse, R15 ;  /* 0x0000000f260f7220 */ /* 0x040fe20000400000 */
[----:B------:R-:W-:Y:S01]  /*7ee0*/  F2FP.SATFINITE.E4M3.F32.PACK_AB_MERGE_C R4, R5, R4, R6 ;  /* 0x000000040504723e */ /* 0x000fe20004807006 */
[----:B------:R-:W-:Y:S01]  /*7ef0*/  FFMA R14, R39, R47, R14 ;  /* 0x0000002f270e7223 */ /* 0x000fe2000000000e */
[----:B------:R-:W-:Y:S01]  /*7f00*/  F2FP.SATFINITE.E4M3.F32.PACK_AB_MERGE_C R5, R9, R8, R10 ;  /* 0x000000080905723e */ /* 0x000fe2000480700a */
[C---:B------:R-:W-:Y:S01]  /*7f10*/  FFMA R15, R39.reuse, R48, R15 ;  /* 0x00000030270f7223 */ /* 0x040fe2000000000f */
[C---:B------:R-:W-:Y:S01]  /*7f20*/  FFMA R16, R39.reuse, R49, R16 ;  /* 0x0000003127107223 */ /* 0x040fe20000000010 */
[C---:B------:R-:W-:Y:S01]  /*7f30*/  FFMA R17, R39.reuse, R50, R17 ;  /* 0x0000003227117223 */ /* 0x040fe20000000011 */
[C---:B------:R-:W-:Y:S01]  /*7f40*/  FMUL R18, R38.reuse, R18 ;  /* 0x0000001226127220 */ /* 0x040fe20000400000 */
[C---:B------:R-:W-:Y:S01]  /*7f50*/  FMUL R19, R38.reuse, R19 ;  /* 0x0000001326137220 */ /* 0x040fe20000400000 */
[----:B------:R-:W-:Y:S02]  /*7f60*/  HADD2.F32 R56, -RZ, R56.H1_H1 ;  /* 0x30000038ff387230 */ /* 0x000fe40000004100 */
[C---:B------:R-:W-:Y:S01]  /*7f70*/  FMUL R22, R38.reuse, R22 ;  /* 0x0000001626167220 */ /* 0x040fe20000400000 */
[C---:B------:R-:W-:Y:S01]  /*7f80*/  FFMA R18, R39.reuse, R51, R18 ;  /* 0x0000003327127223 */ /* 0x040fe20000000012 */
[C---:B------:R-:W-:Y:S01]  /*7f90*/  FFMA R19, R39.reuse, R52, R19 ;  /* 0x0000003427137223 */ /* 0x040fe20000000013 */
[C---:B------:R-:W-:Y:S01]  /*7fa0*/  FMUL R23, R38.reuse, R23 ;  /* 0x0000001726177220 */ /* 0x040fe20000400000 */
[C---:B------:R-:W-:Y:S01]  /*7fb0*/  FFMA R20, R39.reuse, R53, R20 ;  /* 0x0000003527147223 */ /* 0x040fe20000000014 */
[C---:B------:R-:W-:Y:S01]  /*7fc0*/  FFMA R21, R39.reuse, R54, R21 ;  /* 0x0000003627157223 */ /* 0x040fe20000000015 */
[--C-:B------:R-:W-:Y:S02]  /*7fd0*/  HADD2.F32 R59, -RZ, R60.reuse.H0_H0 ;  /* 0x2000003cff3b7230 */ /* 0x100fe40000004100 */
[C---:B------:R-:W-:Y:S01]  /*7fe0*/  FFMA R22, R39.reuse, R55, R22 ;  /* 0x0000003727167223 */ /* 0x040fe20000000016 */
[----:B------:R-:W-:Y:S02]  /*7ff0*/  HADD2.F32 R60, -RZ, R60.H1_H1 ;  /* 0x3000003cff3c7230 */ /* 0x000fe40000004100 */
[C---:B------:R-:W-:Y:S01]  /*8000*/  FMUL R3, R38.reuse, R26 ;  /* 0x0000001a26037220 */ /* 0x040fe20000400000 */
        /* <DEDUP_REMOVED lines=16> */
[----:B------:R-:W-:Y:S01]  /*8110*/  FFMA R31, R39, R64, R31 ;  /* 0x00000040271f7223 */ /* 0x000fe2000000001f */
[----:B------:R-:W-:Y:S01]  /*8120*/  FMUL R35, R38, R35 ;  /* 0x0000002326237220 */ /* 0x000fe20000400000 */
[----:B------:R-:W-:Y:S01]  /*8130*/  F2FP.SATFINITE.E4M3.F32.PACK_AB_MERGE_C R14, R15, R14, RZ ;  /* 0x0000000e0f0e723e */ /* 0x000fe200048070ff */
[----:B------:R-:W-:Y:S01]  /*8140*/  FFMA R28, R39, R65, R28 ;  /* 0x00000041271c7223 */ /* 0x000fe2000000001c */
[----:B------:R-:W-:Y:S01]  /*8150*/  F2FP.SATFINITE.E4M3.F32.PACK_AB_MERGE_C R7, R19, R18, RZ ;  /* 0x000000121307723e */ /* 0x000fe200048070ff */
[C---:B------:R-:W-:Y:S01]  /*8160*/  FFMA R29, R39.reuse, R66, R29 ;  /* 0x00000042271d7223 */ /* 0x040fe2000000001d */
[----:B------:R-:W-:Y:S01]  /*8170*/  FFMA R30, R39, R67, R30 ;  /* 0x00000043271e7223 */ /* 0x000fe2000000001e */
[----:B------:R-:W-:Y:S01]  /*8180*/  F2FP.SATFINITE.E4M3.F32.PACK_AB_MERGE_C R22, R23, R22, RZ ;  /* 0x000000161716723e */ /* 0x000fe200048070ff */
[----:B------:R-:W-:Y:S01]  /*8190*/  FFMA R35, R39, R68, R35 ;  /* 0x0000004427237223 */ /* 0x000fe20000000023 */
[----:B------:R-:W-:Y:S02]  /*81a0*/  F2FP.SATFINITE.E4M3.F32.PACK_AB_MERGE_C R6, R13, R12, R14 ;  /* 0x0000000c0d06723e */ /* 0x000fe4000480700e */
[----:B------:R-:W-:Y:S02]  /*81b0*/  F2FP.SATFINITE.E4M3.F32.PACK_AB_MERGE_C R7, R17, R16, R7 ;  /* 0x000000101107723e */ /* 0x000fe40004807007 */
[----:B------:R-:W-:Y:S02]  /*81c0*/  F2FP.SATFINITE.E4M3.F32.PACK_AB_MERGE_C R20, R21, R20, R22 ;  /* 0x000000141514723e */ /* 0x000fe40004807016 */
[----:B------:R-:W-:Y:S01]  /*81d0*/  F2FP.SATFINITE.E4M3.F32.PACK_AB_MERGE_C R3, R27, R3, RZ ;  /* 0x000000031b03723e */ /* 0x000fe200048070ff */
[----:B------:R1:W-:Y:S01]  /*81e0*/  STS.128 [R79+UR44+0x1400], R4 ;  /* 0x001400044f007988 */ /* 0x0003e20008000c2c */
[----:B------:R-:W-:Y:S02]  /*81f0*/  F2FP.SATFINITE.E4M3.F32.PACK_AB_MERGE_C R22, R31, R26, RZ ;  /* 0x0000001a1f16723e */ /* 0x000fe400048070ff */
[----:B------:R-:W-:Y:S02]  /*8200*/  F2FP.SATFINITE.E4M3.F32.PACK_AB_MERGE_C R23, R35, R30, RZ ;  /* 0x0000001e2317723e */ /* 0x000fe400048070ff */
[----:B------:R-:W-:Y:S02]  /*8210*/  F2FP.SATFINITE.E4M3.F32.PACK_AB_MERGE_C R21, R2, R0, R3 ;  /* 0x000000000215723e */ /* 0x000fe40004807003 */
[----:B------:R-:W-:Y:S02]  /*8220*/  F2FP.SATFINITE.E4M3.F32.PACK_AB_MERGE_C R22, R25, R24, R22 ;  /* 0x000000181916723e */ /* 0x000fe40004807016 */
[----:B------:R-:W-:Y:S05]  /*8230*/  F2FP.SATFINITE.E4M3.F32.PACK_AB_MERGE_C R23, R29, R28, R23 ;  /* 0x0000001c1d17723e */ /* 0x000fea0004807017 */
[----:B------:R1:W-:Y:S01]  /*8240*/  STS.128 [R78+0x1010], R20 ;  /* 0x001010144e007388 */ /* 0x0003e20000000c00 */
[----:B------:R-:W-:Y:S01]  /*8250*/  @!PT LDS RZ, [RZ] ;  /* 0x00000000fffff984 */ /* 0x000fe20000000800 */
[----:B------:R-:W-:Y:S01]  /*8260*/  @!PT LDS RZ, [RZ] ;  /* 0x00000000fffff984 */ /* 0x000fe20000000800 */
[----:B------:R-:W-:Y:S01]  /*8270*/  @!PT LDS RZ, [RZ] ;  /* 0x00000000fffff984 */ /* 0x000fe20000000800 */
[----:B------:R-:W-:Y:S01]  /*8280*/  @!PT LDS RZ, [RZ] ;  /* 0x00000000fffff984 */ /* 0x000fe20000000800 */
[----:B------:R2:W-:Y:S07]  /*8290*/  MEMBAR.ALL.CTA ;  /* 0x0000000000007992 */ /* 0x0005ee0000008000 */
[----:B--2---:R-:W2:Y:S02]  /*82a0*/  FENCE.VIEW.ASYNC.S ;  /* 0x00000000000073c6 */ /* 0x004ea40000000000 */
[----:B--2---:R-:W-:Y:S06]  /*82b0*/  BAR.SYNC.DEFER_BLOCKING 0x1, 0x80 ;  /* 0x0042000000007b1d */ /* 0x004fec0000010000 */
[----:B------:R-:W-:Y:S05]  /*82c0*/  @P0 BRA `(.L_x_144) ;  /* 0x0000000000300947 */ /* 0x000fea0003800000 */
[----:B------:R-:W-:Y:S02]  /*82d0*/  UIADD3 UR4, UPT, UPT, UR44, 0x1400, URZ ;  /* 0x000014002c047890 */ /* 0x000fe4000fffe0ff */
[----:B------:R-:W-:Y:S02]  /*82e0*/  USHF.L.U32 UR9, UR46, 0x6, URZ ;  /* 0x000000062e097899 */ /* 0x000fe400080006ff */
[----:B------:R-:W-:Y:S02]  /*82f0*/  USHF.L.U32 UR10, UR45, 0x6, URZ ;  /* 0x000000062d0a7899 */ /* 0x000fe400080006ff */
[----:B------:R-:W-:Y:S01]  /*8300*/  MOV R87, UR4 ;  /* 0x0000000400577c02 */ /* 0x000fe20008000f00 */
[----:B------:R-:W-:Y:S01]  /*8310*/  UIADD3 UR4, UP0, UPT, UR62, 0x680, URZ ;  /* 0x000006803e047890 */ /* 0x000fe2000ff1e0ff */
[----:B------:R-:W-:Y:S02]  /*8320*/  UMOV UR11, UR36 ;  /* 0x00000024000b7c82 */ /* 0x000fe40008000000 */
[----:B------:R-:W-:Y:S01]  /*8330*/  R2UR UR8, R87 ;  /* 0x00000000570872ca */ /* 0x000fe200000e0000 */
[----:B------:R-:W-:Y:S11]  /*8340*/  UIADD3.X UR5, UPT, UPT, URZ, UR63, URZ, UP0, !UPT ;  /* 0x0000003fff057290 */ /* 0x000ff600087fe4ff */
[----:B------:R-:W-:Y:S01]  /*8350*/  @!UPT UIADD3 URZ, UPT, UPT, URZ, URZ, URZ ;  /* 0x000000fffffff290 */ /* 0x000fe2000fffe0ff */
[----:B------:R2:W-:Y:S01]  /*8360*/  UTMASTG.3D [UR8], [UR4] ;  /* 0x00000008040073b5 */ /* 0x0005e20008010000 */
[----:B------:R0:W-:Y:S01]  /*8370*/  UTMACMDFLUSH ;  /* 0x00000000000079b7 */ /* 0x0001e20000000000 */
[----:B--2---:R-:W-:Y:S04]  /*8380*/  DEPBAR.LE SB0, 0x0 ;  /* 0x000080000000791a */ /* 0x004fe80000000000 */
.L_x_144:
[----:B------:R-:W-:Y:S05]  /*8390*/  BSYNC.RECONVERGENT B0 ;  /* 0x0000000000007941 */ /* 0x000fea0003800200 */
.L_x_143:
[----:B------:R-:W-:Y:S01]  /*83a0*/  BAR.SYNC.DEFER_BLOCKING 0x1, 0x80 ;  /* 0x0042000000007b1d */ /* 0x000fe20000010000 */
[----:B------:R-:W-:Y:S01]  /*83b0*/  ISETP.NE.AND P0, PT, R83, 0x2, PT ;  /* 0x000000025300780c */ /* 0x000fe20003f05270 */
[----:B------:R-:W-:Y:S01]  /*83c0*/  UISETP.NE.AND UP0, UPT, UR47, URZ, UPT ;  /* 0x000000ff2f00728c */ /* 0x000fe2000bf05270 */
[----:B------:R-:W-:Y:S01]  /*83d0*/  ISETP.NE.AND P1, PT, R36, 0x4, PT ;  /* 0x000000042400780c */ /* 0x000fe20003f25270 */
[----:B------:R-:W-:Y:S01]  /*83e0*/  UIADD3 UR46, UPT, UPT, UR37, UR59, URZ ;  /* 0x0000003b252e7290 */ /* 0x000fe2000fffe0ff */
[----:B------:R-:W-:Y:S01]  /*83f0*/  SEL R2, RZ, 0x1, P0 ;  /* 0x00000001ff027807 */ /* 0x000fe20000000000 */
[----:B------:R-:W-:Y:S01]  /*8400*/  UIADD3 UR45, UPT, UPT, UR38, UR55, URZ ;  /* 0x00000037262d7290 */ /* 0x000fe2000fffe0ff */
[----:B------:R-:W-:Y:S02]  /*8410*/  SEL R0, RZ, 0x1, P1 ;  /* 0x00000001ff007807 */ /* 0x000fe40000800000 */
[----:B------:R-:W-:Y:S02]  /*8420*/  LOP3.LUT R85, R85, R2, RZ, 0x3c, !PT ;  /* 0x0000000255557212 */ /* 0x000fe400078e3cff */
[----:B------:R-:W-:Y:S02]  /*8430*/  LOP3.LUT R86, R86, R0, RZ, 0x3c, !PT ;  /* 0x0000000056567212 */ /* 0x000fe400078e3cff */
[----:B------:R-:W-:Y:S02]  /*8440*/  SEL R83, R83, RZ, P0 ;  /* 0x000000ff53537207 */ /* 0x000fe40000000000 */
[----:B------:R-:W-:Y:S01]  /*8450*/  SEL R36, R36, RZ, P1 ;  /* 0x000000ff24247207 */ /* 0x000fe20000800000 */
[----:B------:R-:W-:Y:S01]  /*8460*/  UMOV UR36, UR54 ;  /* 0x0000003600247c82 */ /* 0x000fe20008000000 */
[----:B------:R-:W-:Y:S05]  /*8470*/  BRA.U UP0, `(.L_x_145) ;  /* 0xffffffe500487547 */ /* 0x000fea000b83ffff */
[----:B------:R-:W-:Y:S05]  /*8480*/  EXIT ;  /* 0x000000000000794d */ /* 0x000fea0003800000 */
.L_x_25:
[----:B-1----:R1:W3:Y:S02]  /*8490*/  SYNCS.PHASECHK.TRANS64.TRYWAIT P0, [R0+URZ+0x2d0], R2 ;  /* 0x0002d002000075a7 */ /* 0x0022e400080011ff */
[----:B---3--:R-:W-:Y:S05]  /*84a0*/  @!P0 NANOSLEEP.SYNCS 0x989680 ;  /* 0x009896800000895d */ /* 0x008fea0003900000 */
[----:B------:R-:W3:Y:S02]  /*84b0*/  @!P0 SYNCS.PHASECHK.TRANS64 P0, [R0+URZ+0x2d0], R2 ;  /* 0x0002d002000085a7 */ /* 0x000ee400080010ff */
[----:B---3--:R-:W-:Y:S05]  /*84c0*/  @!P0 BRA `(.L_x_25) ;  /* 0xfffffffc00f08947 */ /* 0x008fea000383ffff */
[----:B------:R-:W-:Y:S05]  /*84d0*/  BRA `(.L_x_146) ;  /* 0xffffff9800847947 */ /* 0x000fea000383ffff */
.L_x_28:
[----:B-1----:R-:W-:-:S07]  /*84e0*/  MOV R0, UR33 ;  /* 0x0000002100007c02 */ /* 0x002fce0008000f00 */
.L_x_147:
[----:B-1----:R1:W3:Y:S02]  /*84f0*/  SYNCS.PHASECHK.TRANS64.TRYWAIT P0, [R0+URZ+0x120], R3 ;  /* 0x00012003000075a7 */ /* 0x0022e400080011ff */
[----:B---3--:R-:W-:Y:S05]  /*8500*/  @!P0 NANOSLEEP.SYNCS 0x989680 ;  /* 0x009896800000895d */ /* 0x008fea0003900000 */
[----:B------:R-:W3:Y:S02]  /*8510*/  @!P0 SYNCS.PHASECHK.TRANS64 P0, [R0+URZ+0x120], R3 ;  /* 0x00012003000085a7 */ /* 0x000ee400080010ff */
[----:B---3--:R-:W-:Y:S05]  /*8520*/  @!P0 BRA `(.L_x_147) ;  /* 0xfffffffc00f08947 */ /* 0x008fea000383ffff */
[----:B------:R-:W-:Y:S05]  /*8530*/  BRA `(.L_x_27) ;  /* 0xffffff9800d47947 */ /* 0x000fea000383ffff */
.L_x_35:
[----:B-1----:R-:W-:-:S07]  /*8540*/  MOV R0, UR9 ;  /* 0x0000000900007c02 */ /* 0x002fce0008000f00 */
.L_x_148:
[----:B-1----:R1:W3:Y:S02]  /*8550*/  SYNCS.PHASECHK.TRANS64.TRYWAIT P0, [R0+URZ+0x120], R3 ;  /* 0x00012003000075a7 */ /* 0x0022e400080011ff */
[----:B---3--:R-:W-:Y:S05]  /*8560*/  @!P0 NANOSLEEP.SYNCS 0x989680 ;  /* 0x009896800000895d */ /* 0x008fea0003900000 */
[----:B------:R-:W3:Y:S02]  /*8570*/  @!P0 SYNCS.PHASECHK.TRANS64 P0, [R0+URZ+0x120], R3 ;  /* 0x00012003000085a7 */ /* 0x000ee400080010ff */
[----:B---3--:R-:W-:Y:S05]  /*8580*/  @!P0 BRA `(.L_x_148) ;  /* 0xfffffffc00f08947 */ /* 0x008fea000383ffff */
[----:B------:R-:W-:Y:S05]  /*8590*/  BRA `(.L_x_34) ;  /* 0xffffff9c00947947 */ /* 0x000fea000383ffff */
.L_x_40:
[----:B-1----:R1:W3:Y:S02]  /*85a0*/  SYNCS.PHASECHK.TRANS64.TRYWAIT P0, [R3+URZ+0x260], R0 ;  /* 0x00026000030075a7 */ /* 0x0022e400080011ff */
[----:B---3--:R-:W-:Y:S05]  /*85b0*/  @!P0 NANOSLEEP.SYNCS 0x989680 ;  /* 0x009896800000895d */ /* 0x008fea0003900000 */
[----:B------:R-:W3:Y:S02]  /*85c0*/  @!P0 SYNCS.PHASECHK.TRANS64 P0, [R3+URZ+0x260], R0 ;  /* 0x00026000030085a7 */ /* 0x000ee400080010ff */
[----:B---3--:R-:W-:Y:S05]  /*85d0*/  @!P0 BRA `(.L_x_40) ;  /* 0xfffffffc00f08947 */ /* 0x008fea000383ffff */
[----:B------:R-:W-:Y:S05]  /*85e0*/  BRA `(.L_x_149) ;  /* 0xffffffa000387947 */ /* 0x000fea000383ffff */
.L_x_44:
[----:B------:R-:W-:-:S07]  /*85f0*/  MOV R0, UR4 ;  /* 0x0000000400007c02 */ /* 0x000fce0008000f00 */
.L_x_150:
[----:B-1----:R1:W3:Y:S02]  /*8600*/  SYNCS.PHASECHK.TRANS64.TRYWAIT P0, [R0+URZ], R2 ;  /* 0x00000002000075a7 */ /* 0x0022e400080011ff */
[----:B---3--:R-:W-:Y:S05]  /*8610*/  @!P0 NANOSLEEP.SYNCS 0x989680 ;  /* 0x009896800000895d */ /* 0x008fea0003900000 */
[----:B------:R-:W3:Y:S02]  /*8620*/  @!P0 SYNCS.PHASECHK.TRANS64 P0, [R0+URZ], R2 ;  /* 0x00000002000085a7 */ /* 0x000ee400080010ff */
[----:B---3--:R-:W-:Y:S05]  /*8630*/  @!P0 BRA `(.L_x_150) ;  /* 0xfffffffc00f08947 */ /* 0x008fea000383ffff */
[----:B------:R-:W-:Y:S05]  /*8640*/  BRA `(.L_x_151) ;  /* 0xffffffa400dc7947 */ /* 0x000fea000383ffff */
.L_x_45:
[----:B------:R-:W-:-:S07]  /*8650*/  MOV R0, UR5 ;  /* 0x0000000500007c02 */ /* 0x000fce0008000f00 */
.L_x_152:
[----:B-1----:R1:W3:Y:S02]  /*8660*/  SYNCS.PHASECHK.TRANS64.TRYWAIT P0, [R0+URZ], R3 ;  /* 0x00000003000075a7 */ /* 0x0022e400080011ff */
[----:B---3--:R-:W-:Y:S05]  /*8670*/  @!P0 NANOSLEEP.SYNCS 0x989680 ;  /* 0x009896800000895d */ /* 0x008fea0003900000 */
[----:B------:R-:W3:Y:S02]  /*8680*/  @!P0 SYNCS.PHASECHK.TRANS64 P0, [R0+URZ], R3 ;  /* 0x00000003000085a7 */ /* 0x000ee400080010ff */
[----:B---3--:R-:W-:Y:S05]  /*8690*/  @!P0 BRA `(.L_x_152) ;  /* 0xfffffffc00f08947 */ /* 0x008fea000383ffff */
[----:B------:R-:W-:Y:S05]  /*86a0*/  BRA `(.L_x_153) ;  /* 0xffffffa400e87947 */ /* 0x000fea000383ffff */
.L_x_46:
[----:B------:R-:W-:-:S07]  /*86b0*/  MOV R0, UR5 ;  /* 0x0000000500007c02 */ /* 0x000fce0008000f00 */
.L_x_154:
[----:B-1----:R1:W3:Y:S02]  /*86c0*/  SYNCS.PHASECHK.TRANS64.TRYWAIT P0, [R0+URZ], R3 ;  /* 0x00000003000075a7 */ /* 0x0022e400080011ff */
[----:B---3--:R-:W-:Y:S05]  /*86d0*/  @!P0 NANOSLEEP.SYNCS 0x989680 ;  /* 0x009896800000895d */ /* 0x008fea0003900000 */
[----:B------:R-:W3:Y:S02]  /*86e0*/  @!P0 SYNCS.PHASECHK.TRANS64 P0, [R0+URZ], R3 ;  /* 0x00000003000085a7 */ /* 0x000ee400080010ff */
[----:B---3--:R-:W-:Y:S05]  /*86f0*/  @!P0 BRA `(.L_x_154) ;  /* 0xfffffffc00f08947 */ /* 0x008fea000383ffff */
[----:B------:R-:W-:Y:S05]  /*8700*/  BRA `(.L_x_155) ;  /* 0xffffffa400f47947 */ /* 0x000fea000383ffff */
.L_x_47:
[----:B------:R-:W-:-:S07]  /*8710*/  MOV R0, UR5 ;  /* 0x0000000500007c02 */ /* 0x000fce0008000f00 */
.L_x_156:
[----:B-1----:R1:W3:Y:S02]  /*8720*/  SYNCS.PHASECHK.TRANS64.TRYWAIT P0, [R0+URZ], R3 ;  /* 0x00000003000075a7 */ /* 0x0022e400080011ff */
[----:B---3--:R-:W-:Y:S05]  /*8730*/  @!P0 NANOSLEEP.SYNCS 0x989680 ;  /* 0x009896800000895d */ /* 0x008fea0003900000 */
[----:B------:R-:W3:Y:S02]  /*8740*/  @!P0 SYNCS.PHASECHK.TRANS64 P0, [R0+URZ], R3 ;  /* 0x00000003000085a7 */ /* 0x000ee400080010ff */
[----:B---3--:R-:W-:Y:S05]  /*8750*/  @!P0 BRA `(.L_x_156) ;  /* 0xfffffffc00f08947 */ /* 0x008fea000383ffff */
[----:B------:R-:W-:Y:S05]  /*8760*/  BRA `(.L_x_157) ;  /* 0xffffffa800007947 */ /* 0x000fea000383ffff */
.L_x_48:
[----:B------:R-:W-:-:S07]  /*8770*/  MOV R0, UR5 ;  /* 0x0000000500007c02 */ /* 0x000fce0008000f00 */
.L_x_158:
[----:B-1----:R1:W3:Y:S02]  /*8780*/  SYNCS.PHASECHK.TRANS64.TRYWAIT P0, [R0+URZ], R3 ;  /* 0x00000003000075a7 */ /* 0x0022e400080011ff */
[----:B---3--:R-:W-:Y:S05]  /*8790*/  @!P0 NANOSLEEP.SYNCS 0x989680 ;  /* 0x009896800000895d */ /* 0x008fea0003900000 */
[----:B------:R-:W3:Y:S02]  /*87a0*/  @!P0 SYNCS.PHASECHK.TRANS64 P0, [R0+URZ], R3 ;  /* 0x00000003000085a7 */ /* 0x000ee400080010ff */
[----:B---3--:R-:W-:Y:S05]  /*87b0*/  @!P0 BRA `(.L_x_158) ;  /* 0xfffffffc00f08947 */ /* 0x008fea000383ffff */
[----:B------:R-:W-:Y:S05]  /*87c0*/  BRA `(.L_x_159) ;  /* 0xffffffa8000c7947 */ /* 0x000fea000383ffff */
.L_x_49:
[----:B------:R-:W-:-:S07]  /*87d0*/  MOV R0, UR5 ;  /* 0x0000000500007c02 */ /* 0x000fce0008000f00 */
.L_x_160:
[----:B-1----:R1:W3:Y:S02]  /*87e0*/  SYNCS.PHASECHK.TRANS64.TRYWAIT P0, [R0+URZ], R3 ;  /* 0x00000003000075a7 */ /* 0x0022e400080011ff */
[----:B---3--:R-:W-:Y:S05]  /*87f0*/  @!P0 NANOSLEEP.SYNCS 0x989680 ;  /* 0x009896800000895d */ /* 0x008fea0003900000 */
[----:B------:R-:W3:Y:S02]  /*8800*/  @!P0 SYNCS.PHASECHK.TRANS64 P0, [R0+URZ], R3 ;  /* 0x00000003000085a7 */ /* 0x000ee400080010ff */
[----:B---3--:R-:W-:Y:S05]  /*8810*/  @!P0 BRA `(.L_x_160) ;  /* 0xfffffffc00f08947 */ /* 0x008fea000383ffff */
[----:B------:R-:W-:Y:S05]  /*8820*/  BRA `(.L_x_161) ;  /* 0xffffffa800187947 */ /* 0x000fea000383ffff */
.L_x_50:
[----:B------:R-:W-:-:S07]  /*8830*/  MOV R0, UR5 ;  /* 0x0000000500007c02 */ /* 0x000fce0008000f00 */
.L_x_162:
[----:B-1----:R1:W3:Y:S02]  /*8840*/  SYNCS.PHASECHK.TRANS64.TRYWAIT P0, [R0+URZ], R3 ;  /* 0x00000003000075a7 */ /* 0x0022e400080011ff */
[----:B---3--:R-:W-:Y:S05]  /*8850*/  @!P0 NANOSLEEP.SYNCS 0x989680 ;  /* 0x009896800000895d */ /* 0x008fea0003900000 */
[----:B------:R-:W3:Y:S02]  /*8860*/  @!P0 SYNCS.PHASECHK.TRANS64 P0, [R0+URZ], R3 ;  /* 0x00000003000085a7 */ /* 0x000ee400080010ff */
[----:B---3--:R-:W-:Y:S05]  /*8870*/  @!P0 BRA `(.L_x_162) ;  /* 0xfffffffc00f08947 */ /* 0x008fea000383ffff */
[----:B------:R-:W-:Y:S05]  /*8880*/  BRA `(.L_x_163) ;  /* 0xffffffa800247947 */ /* 0x000fea000383ffff */
.L_x_51:
[----:B------:R-:W-:-:S07]  /*8890*/  MOV R0, UR5 ;  /* 0x0000000500007c02 */ /* 0x000fce0008000f00 */
.L_x_164:
[----:B-1----:R1:W3:Y:S02]  /*88a0*/  SYNCS.PHASECHK.TRANS64.TRYWAIT P0, [R0+URZ], R3 ;  /* 0x00000003000075a7 */ /* 0x0022e400080011ff */
[----:B---3--:R-:W-:Y:S05]  /*88b0*/  @!P0 NANOSLEEP.SYNCS 0x989680 ;  /* 0x009896800000895d */ /* 0x008fea0003900000 */
[----:B------:R-:W3:Y:S02]  /*88c0*/  @!P0 SYNCS.PHASECHK.TRANS64 P0, [R0+URZ], R3 ;  /* 0x00000003000085a7 */ /* 0x000ee400080010ff */
[----:B---3--:R-:W-:Y:S05]  /*88d0*/  @!P0 BRA `(.L_x_164) ;  /* 0xfffffffc00f08947 */ /* 0x008fea000383ffff */
[----:B------:R-:W-:Y:S05]  /*88e0*/  BRA `(.L_x_165) ;  /* 0xffffffa800307947 */ /* 0x000fea000383ffff */
.L_x_52:
[----:B------:R-:W-:-:S07]  /*88f0*/  MOV R0, UR5 ;  /* 0x0000000500007c02 */ /* 0x000fce0008000f00 */
.L_x_166:
[----:B-1----:R1:W3:Y:S02]  /*8900*/  SYNCS.PHASECHK.TRANS64.TRYWAIT P0, [R0+URZ], R3 ;  /* 0x00000003000075a7 */ /* 0x0022e400080011ff */
[----:B---3--:R-:W-:Y:S05]  /*8910*/  @!P0 NANOSLEEP.SYNCS 0x989680 ;  /* 0x009896800000895d */ /* 0x008fea0003900000 */
[----:B------:R-:W3:Y:S02]  /*8920*/  @!P0 SYNCS.PHASECHK.TRANS64 P0, [R0+URZ], R3 ;  /* 0x00000003000085a7 */ /* 0x000ee400080010ff */
[----:B---3--:R-:W-:Y:S05]  /*8930*/  @!P0 BRA `(.L_x_166) ;  /* 0xfffffffc00f08947 */ /* 0x008fea000383ffff */
[----:B------:R-:W-:Y:S05]  /*8940*/  BRA `(.L_x_167) ;  /* 0xffffffa8003c7947 */ /* 0x000fea000383ffff */
.L_x_53:
[----:B------:R-:W-:-:S07]  /*8950*/  MOV R0, UR5 ;  /* 0x0000000500007c02 */ /* 0x000fce0008000f00 */
.L_x_168:
[----:B-1----:R1:W3:Y:S02]  /*8960*/  SYNCS.PHASECHK.TRANS64.TRYWAIT P0, [R0+URZ], R3 ;  /* 0x00000003000075a7 */ /* 0x0022e400080011ff */
[----:B---3--:R-:W-:Y:S05]  /*8970*/  @!P0 NANOSLEEP.SYNCS 0x989680 ;  /* 0x009896800000895d */ /* 0x008fea0003900000 */
[----:B------:R-:W3:Y:S02]  /*8980*/  @!P0 SYNCS.PHASECHK.TRANS64 P0, [R0+URZ], R3 ;  /* 0x00000003000085a7 */ /* 0x000ee400080010ff */
[----:B---3--:R-:W-:Y:S05]  /*8990*/  @!P0 BRA `(.L_x_168) ;  /* 0xfffffffc00f08947 */ /* 0x008fea000383ffff */
[----:B------:R-:W-:Y:S05]  /*89a0*/  BRA `(.L_x_169) ;  /* 0xffffffa800487947 */ /* 0x000fea000383ffff */
.L_x_54:
[----:B------:R-:W-:-:S07]  /*89b0*/  MOV R0, UR5 ;  /* 0x0000000500007c02 */ /* 0x000fce0008000f00 */
.L_x_170:
[----:B-1----:R1:W3:Y:S02]  /*89c0*/  SYNCS.PHASECHK.TRANS64.TRYWAIT P0, [R0+URZ], R3 ;  /* 0x00000003000075a7 */ /* 0x0022e400080011ff */
[----:B---3--:R-:W-:Y:S05]  /*89d0*/  @!P0 NANOSLEEP.SYNCS 0x989680 ;  /* 0x009896800000895d */ /* 0x008fea0003900000 */
[----:B------:R-:W3:Y:S02]  /*89e0*/  @!P0 SYNCS.PHASECHK.TRANS64 P0, [R0+URZ], R3 ;  /* 0x00000003000085a7 */ /* 0x000ee400080010ff */
[----:B---3--:R-:W-:Y:S05]  /*89f0*/  @!P0 BRA `(.L_x_170) ;  /* 0xfffffffc00f08947 */ /* 0x008fea000383ffff */
[----:B------:R-:W-:Y:S05]  /*8a00*/  BRA `(.L_x_171) ;  /* 0xffffffa800547947 */ /* 0x000fea000383ffff */
.L_x_55:
[----:B------:R-:W-:-:S07]  /*8a10*/  MOV R0, UR5 ;  /* 0x0000000500007c02 */ /* 0x000fce0008000f00 */
.L_x_172:
[----:B-1----:R1:W3:Y:S02]  /*8a20*/  SYNCS.PHASECHK.TRANS64.TRYWAIT P0, [R0+URZ], R3 ;  /* 0x00000003000075a7 */ /* 0x0022e400080011ff */
[----:B---3--:R-:W-:Y:S05]  /*8a30*/  @!P0 NANOSLEEP.SYNCS 0x989680 ;  /* 0x009896800000895d */ /* 0x008fea0003900000 */
[----:B------:R-:W3:Y:S02]  /*8a40*/  @!P0 SYNCS.PHASECHK.TRANS64 P0, [R0+URZ], R3 ;  /* 0x00000003000085a7 */ /* 0x000ee400080010ff */
[----:B---3--:R-:W-:Y:S05]  /*8a50*/  @!P0 BRA `(.L_x_172) ;  /* 0xfffffffc00f08947 */ /* 0x008fea000383ffff */
[----:B------:R-:W-:Y:S05]  /*8a60*/  BRA `(.L_x_173) ;  /* 0xffffffa800607947 */ /* 0x000fea000383ffff */
.L_x_56:
[----:B------:R-:W-:-:S07]  /*8a70*/  MOV R0, UR5 ;  /* 0x0000000500007c02 */ /* 0x000fce0008000f00 */
.L_x_174:
[----:B-1----:R1:W3:Y:S02]  /*8a80*/  SYNCS.PHASECHK.TRANS64.TRYWAIT P0, [R0+URZ], R3 ;  /* 0x00000003000075a7 */ /* 0x0022e400080011ff */
[----:B---3--:R-:W-:Y:S05]  /*8a90*/  @!P0 NANOSLEEP.SYNCS 0x989680 ;  /* 0x009896800000895d */ /* 0x008fea0003900000 */
[----:B------:R-:W3:Y:S02]  /*8aa0*/  @!P0 SYNCS.PHASECHK.TRANS64 P0, [R0+URZ], R3 ;  /* 0x00000003000085a7 */ /* 0x000ee400080010ff */
[----:B---3--:R-:W-:Y:S05]  /*8ab0*/  @!P0 BRA `(.L_x_174) ;  /* 0xfffffffc00f08947 */ /* 0x008fea000383ffff */
[----:B------:R-:W-:Y:S05]  /*8ac0*/  BRA `(.L_x_175) ;  /* 0xffffffa8006c7947 */ /* 0x000fea000383ffff */
.L_x_57:
[----:B------:R-:W-:-:S07]  /*8ad0*/  MOV R0, UR5 ;  /* 0x0000000500007c02 */ /* 0x000fce0008000f00 */
.L_x_176:
[----:B-1----:R1:W3:Y:S02]  /*8ae0*/  SYNCS.PHASECHK.TRANS64.TRYWAIT P0, [R0+URZ], R3 ;  /* 0x00000003000075a7 */ /* 0x0022e400080011ff */
[----:B---3--:R-:W-:Y:S05]  /*8af0*/  @!P0 NANOSLEEP.SYNCS 0x989680 ;  /* 0x009896800000895d */ /* 0x008fea0003900000 */
[----:B------:R-:W3:Y:S02]  /*8b00*/  @!P0 SYNCS.PHASECHK.TRANS64 P0, [R0+URZ], R3 ;  /* 0x00000003000085a7 */ /* 0x000ee400080010ff */
[----:B---3--:R-:W-:Y:S05]  /*8b10*/  @!P0 BRA `(.L_x_176) ;  /* 0xfffffffc00f08947 */ /* 0x008fea000383ffff */
[----:B------:R-:W-:Y:S05]  /*8b20*/  BRA `(.L_x_177) ;  /* 0xffffffa800787947 */ /* 0x000fea000383ffff */
.L_x_58:
[----:B------:R-:W-:-:S07]  /*8b30*/  MOV R0, UR5 ;  /* 0x0000000500007c02 */ /* 0x000fce0008000f00 */
.L_x_178:
[----:B-1----:R1:W3:Y:S02]  /*8b40*/  SYNCS.PHASECHK.TRANS64.TRYWAIT P0, [R0+URZ], R3 ;  /* 0x00000003000075a7 */ /* 0x0022e400080011ff */
[----:B---3--:R-:W-:Y:S05]  /*8b50*/  @!P0 NANOSLEEP.SYNCS 0x989680 ;  /* 0x009896800000895d */ /* 0x008fea0003900000 */
[----:B------:R-:W3:Y:S02]  /*8b60*/  @!P0 SYNCS.PHASECHK.TRANS64 P0, [R0+URZ], R3 ;  /* 0x00000003000085a7 */ /* 0x000ee400080010ff */
[----:B---3--:R-:W-:Y:S05]  /*8b70*/  @!P0 BRA `(.L_x_178) ;  /* 0xfffffffc00f08947 */ /* 0x008fea000383ffff */
[----:B------:R-:W-:Y:S05]  /*8b80*/  BRA `(.L_x_179) ;  /* 0xffffffa800847947 */ /* 0x000fea000383ffff */
.L_x_59:
[----:B------:R-:W-:-:S07]  /*8b90*/  MOV R0, UR5 ;  /* 0x0000000500007c02 */ /* 0x000fce0008000f00 */
.L_x_180:
[----:B-1----:R1:W3:Y:S02]  /*8ba0*/  SYNCS.PHASECHK.TRANS64.TRYWAIT P0, [R0+URZ], R3 ;  /* 0x00000003000075a7 */ /* 0x0022e400080011ff */
[----:B---3--:R-:W-:Y:S05]  /*8bb0*/  @!P0 NANOSLEEP.SYNCS 0x989680 ;  /* 0x009896800000895d */ /* 0x008fea0003900000 */
[----:B------:R-:W3:Y:S02]  /*8bc0*/  @!P0 SYNCS.PHASECHK.TRANS64 P0, [R0+URZ], R3 ;  /* 0x00000003000085a7 */ /* 0x000ee400080010ff */
[----:B---3--:R-:W-:Y:S05]  /*8bd0*/  @!P0 BRA `(.L_x_180) ;  /* 0xfffffffc00f08947 */ /* 0x008fea000383ffff */
[----:B------:R-:W-:Y:S05]  /*8be0*/  BRA `(.L_x_181) ;  /* 0xffffffa800907947 */ /* 0x000fea000383ffff */
.L_x_60:
[----:B------:R-:W-:-:S07]  /*8bf0*/  MOV R0, UR5 ;  /* 0x0000000500007c02 */ /* 0x000fce0008000f00 */
.L_x_182:
[----:B-1----:R1:W3:Y:S02]  /*8c00*/  SYNCS.PHASECHK.TRANS64.TRYWAIT P0, [R0+URZ], R3 ;  /* 0x00000003000075a7 */ /* 0x0022e400080011ff */
[----:B---3--:R-:W-:Y:S05]  /*8c10*/  @!P0 NANOSLEEP.SYNCS 0x989680 ;  /* 0x009896800000895d */ /* 0x008fea0003900000 */
[----:B------:R-:W3:Y:S02]  /*8c20*/  @!P0 SYNCS.PHASECHK.TRANS64 P0, [R0+URZ], R3 ;  /* 0x00000003000085a7 */ /* 0x000ee400080010ff */
[----:B---3--:R-:W-:Y:S05]  /*8c30*/  @!P0 BRA `(.L_x_182) ;  /* 0xfffffffc00f08947 */ /* 0x008fea000383ffff */
[----:B------:R-:W-:Y:S05]  /*8c40*/  BRA `(.L_x_183) ;  /* 0xffffffa8009c7947 */ /* 0x000fea000383ffff */
.L_x_61:
[----:B------:R-:W-:-:S07]  /*8c50*/  MOV R0, UR5 ;  /* 0x0000000500007c02 */ /* 0x000fce0008000f00 */
.L_x_184:
[----:B-1----:R1:W3:Y:S02]  /*8c60*/  SYNCS.PHASECHK.TRANS64.TRYWAIT P0, [R0+URZ], R3 ;  /* 0x00000003000075a7 */ /* 0x0022e400080011ff */
[----:B---3--:R-:W-:Y:S05]  /*8c70*/  @!P0 NANOSLEEP.SYNCS 0x989680 ;  /* 0x009896800000895d */ /* 0x008fea0003900000 */
[----:B------:R-:W3:Y:S02]  /*8c80*/  @!P0 SYNCS.PHASECHK.TRANS64 P0, [R0+URZ], R3 ;  /* 0x00000003000085a7 */ /* 0x000ee400080010ff */
[----:B---3--:R-:W-:Y:S05]  /*8c90*/  @!P0 BRA `(.L_x_184) ;  /* 0xfffffffc00f08947 */ /* 0x008fea000383ffff */
[----:B------:R-:W-:Y:S05]  /*8ca0*/  BRA `(.L_x_185) ;  /* 0xffffffa800a87947 */ /* 0x000fea000383ffff */
.L_x_62:
[----:B------:R-:W-:-:S07]  /*8cb0*/  MOV R0, UR5 ;  /* 0x0000000500007c02 */ /* 0x000fce0008000f00 */
.L_x_186:
[----:B-1----:R1:W3:Y:S02]  /*8cc0*/  SYNCS.PHASECHK.TRANS64.TRYWAIT P0, [R0+URZ], R3 ;  /* 0x00000003000075a7 */ /* 0x0022e400080011ff */
[----:B---3--:R-:W-:Y:S05]  /*8cd0*/  @!P0 NANOSLEEP.SYNCS 0x989680 ;  /* 0x009896800000895d */ /* 0x008fea0003900000 */
[----:B------:R-:W3:Y:S02]  /*8ce0*/  @!P0 SYNCS.PHASECHK.TRANS64 P0, [R0+URZ], R3 ;  /* 0x00000003000085a7 */ /* 0x000ee400080010ff */
[----:B---3--:R-:W-:Y:S05]  /*8cf0*/  @!P0 BRA `(.L_x_186) ;  /* 0xfffffffc00f08947 */ /* 0x008fea000383ffff */
[----:B------:R-:W-:Y:S05]  /*8d00*/  BRA `(.L_x_187) ;  /* 0xffffffa800b47947 */ /* 0x000fea000383ffff */
.L_x_63:
[----:B------:R-:W-:-:S07]  /*8d10*/  MOV R0, UR5 ;  /* 0x0000000500007c02 */ /* 0x000fce0008000f00 */
.L_x_188:
[----:B-1----:R1:W3:Y:S02]  /*8d20*/  SYNCS.PHASECHK.TRANS64.TRYWAIT P0, [R0+URZ], R3 ;  /* 0x00000003000075a7 */ /* 0x0022e400080011ff */
[----:B---3--:R-:W-:Y:S05]  /*8d30*/  @!P0 NANOSLEEP.SYNCS 0x989680 ;  /* 0x009896800000895d */ /* 0x008fea0003900000 */
[----:B------:R-:W3:Y:S02]  /*8d40*/  @!P0 SYNCS.PHASECHK.TRANS64 P0, [R0+URZ], R3 ;  /* 0x00000003000085a7 */ /* 0x000ee400080010ff */
[----:B---3--:R-:W-:Y:S05]  /*8d50*/  @!P0 BRA `(.L_x_188) ;  /* 0xfffffffc00f08947 */ /* 0x008fea000383ffff */
[----:B------:R-:W-:Y:S05]  /*8d60*/  BRA `(.L_x_189) ;  /* 0xffffffa800c07947 */ /* 0x000fea000383ffff */
.L_x_64:
[----:B------:R-:W-:-:S07]  /*8d70*/  MOV R0, UR5 ;  /* 0x0000000500007c02 */ /* 0x000fce0008000f00 */
.L_x_190:
[----:B-1----:R1:W3:Y:S02]  /*8d80*/  SYNCS.PHASECHK.TRANS64.TRYWAIT P0, [R0+URZ], R3 ;  /* 0x00000003000075a7 */ /* 0x0022e400080011ff */
[----:B---3--:R-:W-:Y:S05]  /*8d90*/  @!P0 NANOSLEEP.SYNCS 0x989680 ;  /* 0x009896800000895d */ /* 0x008fea0003900000 */
[----:B------:R-:W3:Y:S02]  /*8da0*/  @!P0 SYNCS.PHASECHK.TRANS64 P0, [R0+URZ], R3 ;  /* 0x00000003000085a7 */ /* 0x000ee400080010ff */
[----:B---3--:R-:W-:Y:S05]  /*8db0*/  @!P0 BRA `(.L_x_190) ;  /* 0xfffffffc00f08947 */ /* 0x008fea000383ffff */
[----:B------:R-:W-:Y:S05]  /*8dc0*/  BRA `(.L_x_191) ;  /* 0xffffffa800cc7947 */ /* 0x000fea000383ffff */
.L_x_65:
[----:B------:R-:W-:-:S07]  /*8dd0*/  MOV R0, UR5 ;  /* 0x0000000500007c02 */ /* 0x000fce0008000f00 */
.L_x_192:
[----:B-1----:R1:W3:Y:S02]  /*8de0*/  SYNCS.PHASECHK.TRANS64.TRYWAIT P0, [R0+URZ], R3 ;  /* 0x00000003000075a7 */ /* 0x0022e400080011ff */
[----:B---3--:R-:W-:Y:S05]  /*8df0*/  @!P0 NANOSLEEP.SYNCS 0x989680 ;  /* 0x009896800000895d */ /* 0x008fea0003900000 */
[----:B------:R-:W3:Y:S02]  /*8e00*/  @!P0 SYNCS.PHASECHK.TRANS64 P0, [R0+URZ], R3 ;  /* 0x00000003000085a7 */ /* 0x000ee400080010ff */
[----:B---3--:R-:W-:Y:S05]  /*8e10*/  @!P0 BRA `(.L_x_192) ;  /* 0xfffffffc00f08947 */ /* 0x008fea000383ffff */
[----:B------:R-:W-:Y:S05]  /*8e20*/  BRA `(.L_x_193) ;  /* 0xffffffa800d87947 */ /* 0x000fea000383ffff */
.L_x_66:
[----:B------:R-:W-:-:S07]  /*8e30*/  MOV R0, UR5 ;  /* 0x0000000500007c02 */ /* 0x000fce0008000f00 */
.L_x_194:
[----:B-1----:R1:W3:Y:S02]  /*8e40*/  SYNCS.PHASECHK.TRANS64.TRYWAIT P0, [R0+URZ], R3 ;  /* 0x00000003000075a7 */ /* 0x0022e400080011ff */
[----:B---3--:R-:W-:Y:S05]  /*8e50*/  @!P0 NANOSLEEP.SYNCS 0x989680 ;  /* 0x009896800000895d */ /* 0x008fea0003900000 */
[----:B------:R-:W3:Y:S02]  /*8e60*/  @!P0 SYNCS.PHASECHK.TRANS64 P0, [R0+URZ], R3 ;  /* 0x00000003000085a7 */ /* 0x000ee400080010ff */
[----:B---3--:R-:W-:Y:S05]  /*8e70*/  @!P0 BRA `(.L_x_194) ;  /* 0xfffffffc00f08947 */ /* 0x008fea000383ffff */
[----:B------:R-:W-:Y:S05]  /*8e80*/  BRA `(.L_x_195) ;  /* 0xffffffa800e47947 */ /* 0x000fea000383ffff */
.L_x_67:
[----:B------:R-:W-:-:S07]  /*8e90*/  MOV R0, UR5 ;  /* 0x0000000500007c02 */ /* 0x000fce0008000f00 */
.L_x_196:
[----:B-1----:R1:W3:Y:S02]  /*8ea0*/  SYNCS.PHASECHK.TRANS64.TRYWAIT P0, [R0+URZ], R3 ;  /* 0x00000003000075a7 */ /* 0x0022e400080011ff */
[----:B---3--:R-:W-:Y:S05]  /*8eb0*/  @!P0 NANOSLEEP.SYNCS 0x989680 ;  /* 0x009896800000895d */ /* 0x008fea0003900000 */
[----:B------:R-:W3:Y:S02]  /*8ec0*/  @!P0 SYNCS.PHASECHK.TRANS64 P0, [R0+URZ], R3 ;  /* 0x00000003000085a7 */ /* 0x000ee400080010ff */
[----:B---3--:R-:W-:Y:S05]  /*8ed0*/  @!P0 BRA `(.L_x_196) ;  /* 0xfffffffc00f08947 */ /* 0x008fea000383ffff */
[----:B------:R-:W-:Y:S05]  /*8ee0*/  BRA `(.L_x_197) ;  /* 0xffffffa800f07947 */ /* 0x000fea000383ffff */
.L_x_68:
[----:B------:R-:W-:-:S07]  /*8ef0*/  MOV R0, UR5 ;  /* 0x0000000500007c02 */ /* 0x000fce0008000f00 */
.L_x_198:
[----:B-1----:R1:W3:Y:S02]  /*8f00*/  SYNCS.PHASECHK.TRANS64.TRYWAIT P0, [R0+URZ], R3 ;  /* 0x00000003000075a7 */ /* 0x0022e400080011ff */
[----:B---3--:R-:W-:Y:S05]  /*8f10*/  @!P0 NANOSLEEP.SYNCS 0x989680 ;  /* 0x009896800000895d */ /* 0x008fea0003900000 */
[----:B------:R-:W3:Y:S02]  /*8f20*/  @!P0 SYNCS.PHASECHK.TRANS64 P0, [R0+URZ], R3 ;  /* 0x00000003000085a7 */ /* 0x000ee400080010ff */
[----:B---3--:R-:W-:Y:S05]  /*8f30*/  @!P0 BRA `(.L_x_198) ;  /* 0xfffffffc00f08947 */ /* 0x008fea000383ffff */
[----:B------:R-:W-:Y:S05]  /*8f40*/  BRA `(.L_x_199) ;  /* 0xffffffa800fc7947 */ /* 0x000fea000383ffff */
.L_x_69:
[----:B------:R-:W-:-:S07]  /*8f50*/  MOV R0, UR5 ;  /* 0x0000000500007c02 */ /* 0x000fce0008000f00 */
.L_x_200:
[----:B-1----:R1:W3:Y:S02]  /*8f60*/  SYNCS.PHASECHK.TRANS64.TRYWAIT P0, [R0+URZ], R3 ;  /* 0x00000003000075a7 */ /* 0x0022e400080011ff */
[----:B---3--:R-:W-:Y:S05]  /*8f70*/  @!P0 NANOSLEEP.SYNCS 0x989680 ;  /* 0x009896800000895d */ /* 0x008fea0003900000 */
[----:B------:R-:W3:Y:S02]  /*8f80*/  @!P0 SYNCS.PHASECHK.TRANS64 P0, [R0+URZ], R3 ;  /* 0x00000003000085a7 */ /* 0x000ee400080010ff */
[----:B---3--:R-:W-:Y:S05]  /*8f90*/  @!P0 BRA `(.L_x_200) ;  /* 0xfffffffc00f08947 */ /* 0x008fea000383ffff */
[----:B------:R-:W-:Y:S05]  /*8fa0*/  BRA `(.L_x_201) ;  /* 0xffffffac00087947 */ /* 0x000fea000383ffff */
.L_x_70:
[----:B------:R-:W-:-:S07]  /*8fb0*/  MOV R0, UR5 ;  /* 0x0000000500007c02 */ /* 0x000fce0008000f00 */
.L_x_202:
[----:B-1----:R1:W3:Y:S02]  /*8fc0*/  SYNCS.PHASECHK.TRANS64.TRYWAIT P0, [R0+URZ], R3 ;  /* 0x00000003000075a7 */ /* 0x0022e400080011ff */
[----:B---3--:R-:W-:Y:S05]  /*8fd0*/  @!P0 NANOSLEEP.SYNCS 0x989680 ;  /* 0x009896800000895d */ /* 0x008fea0003900000 */
[----:B------:R-:W3:Y:S02]  /*8fe0*/  @!P0 SYNCS.PHASECHK.TRANS64 P0, [R0+URZ], R3 ;  /* 0x00000003000085a7 */ /* 0x000ee400080010ff */
[----:B---3--:R-:W-:Y:S05]  /*8ff0*/  @!P0 BRA `(.L_x_202) ;  /* 0xfffffffc00f08947 */ /* 0x008fea000383ffff */
[----:B------:R-:W-:Y:S05]  /*9000*/  BRA `(.L_x_203) ;  /* 0xffffffac00147947 */ /* 0x000fea000383ffff */
.L_x_71:
[----:B------:R-:W-:-:S07]  /*9010*/  MOV R0, UR5 ;  /* 0x0000000500007c02 */ /* 0x000fce0008000f00 */
.L_x_204:
[----:B-1----:R1:W3:Y:S02]  /*9020*/  SYNCS.PHASECHK.TRANS64.TRYWAIT P0, [R0+URZ], R3 ;  /* 0x00000003000075a7 */ /* 0x0022e400080011ff */
[----:B---3--:R-:W-:Y:S05]  /*9030*/  @!P0 NANOSLEEP.SYNCS 0x989680 ;  /* 0x009896800000895d */ /* 0x008fea0003900000 */
[----:B------:R-:W3:Y:S02]  /*9040*/  @!P0 SYNCS.PHASECHK.TRANS64 P0, [R0+URZ], R3 ;  /* 0x00000003000085a7 */ /* 0x000ee400080010ff */
[----:B---3--:R-:W-:Y:S05]  /*9050*/  @!P0 BRA `(.L_x_204) ;  /* 0xfffffffc00f08947 */ /* 0x008fea000383ffff */
[----:B------:R-:W-:Y:S05]  /*9060*/  BRA `(.L_x_205) ;  /* 0xffffffac00207947 */ /* 0x000fea000383ffff */
.L_x_72:
[----:B------:R-:W-:-:S07]  /*9070*/  MOV R0, UR5 ;  /* 0x0000000500007c02 */ /* 0x000fce0008000f00 */
.L_x_206:
[----:B-1----:R1:W3:Y:S02]  /*9080*/  SYNCS.PHASECHK.TRANS64.TRYWAIT P0, [R0+URZ], R3 ;  /* 0x00000003000075a7 */ /* 0x0022e400080011ff */
[----:B---3--:R-:W-:Y:S05]  /*9090*/  @!P0 NANOSLEEP.SYNCS 0x989680 ;  /* 0x009896800000895d */ /* 0x008fea0003900000 */
[----:B------:R-:W3:Y:S02]  /*90a0*/  @!P0 SYNCS.PHASECHK.TRANS64 P0, [R0+URZ], R3 ;  /* 0x00000003000085a7 */ /* 0x000ee400080010ff */
[----:B---3--:R-:W-:Y:S05]  /*90b0*/  @!P0 BRA `(.L_x_206) ;  /* 0xfffffffc00f08947 */ /* 0x008fea000383ffff */
[----:B------:R-:W-:Y:S05]  /*90c0*/  BRA `(.L_x_207) ;  /* 0xffffffac002c7947 */ /* 0x000fea000383ffff */
.L_x_73:
[----:B------:R-:W-:-:S07]  /*90d0*/  MOV R0, UR5 ;  /* 0x0000000500007c02 */ /* 0x000fce0008000f00 */
.L_x_208:
[----:B-1----:R1:W3:Y:S02]  /*90e0*/  SYNCS.PHASECHK.TRANS64.TRYWAIT P0, [R0+URZ], R3 ;  /* 0x00000003000075a7 */ /* 0x0022e400080011ff */
[----:B---3--:R-:W-:Y:S05]  /*90f0*/  @!P0 NANOSLEEP.SYNCS 0x989680 ;  /* 0x009896800000895d */ /* 0x008fea0003900000 */
[----:B------:R-:W3:Y:S02]  /*9100*/  @!P0 SYNCS.PHASECHK.TRANS64 P0, [R0+URZ], R3 ;  /* 0x00000003000085a7 */ /* 0x000ee400080010ff */
[----:B---3--:R-:W-:Y:S05]  /*9110*/  @!P0 BRA `(.L_x_208) ;  /* 0xfffffffc00f08947 */ /* 0x008fea000383ffff */
[----:B------:R-:W-:Y:S05]  /*9120*/  BRA `(.L_x_209) ;  /* 0xffffffac00387947 */ /* 0x000fea000383ffff */
.L_x_74:
[----:B------:R-:W-:-:S07]  /*9130*/  MOV R0, UR5 ;  /* 0x0000000500007c02 */ /* 0x000fce0008000f00 */
.L_x_210:
[----:B-1----:R1:W3:Y:S02]  /*9140*/  SYNCS.PHASECHK.TRANS64.TRYWAIT P0, [R0+URZ], R3 ;  /* 0x00000003000075a7 */ /* 0x0022e400080011ff */
[----:B---3--:R-:W-:Y:S05]  /*9150*/  @!P0 NANOSLEEP.SYNCS 0x989680 ;  /* 0x009896800000895d */ /* 0x008fea0003900000 */
[----:B------:R-:W3:Y:S02]  /*9160*/  @!P0 SYNCS.PHASECHK.TRANS64 P0, [R0+URZ], R3 ;  /* 0x00000003000085a7 */ /* 0x000ee400080010ff */
[----:B---3--:R-:W-:Y:S05]  /*9170*/  @!P0 BRA `(.L_x_210) ;  /* 0xfffffffc00f08947 */ /* 0x008fea000383ffff */
[----:B------:R-:W-:Y:S05]  /*9180*/  BRA `(.L_x_211) ;  /* 0xffffffac00447947 */ /* 0x000fea000383ffff */
.L_x_75:
[----:B------:R-:W-:-:S07]  /*9190*/  MOV R0, UR5 ;  /* 0x0000000500007c02 */ /* 0x000fce0008000f00 */
.L_x_212:
[----:B-1----:R1:W3:Y:S02]  /*91a0*/  SYNCS.PHASECHK.TRANS64.TRYWAIT P0, [R0+URZ], R3 ;  /* 0x00000003000075a7 */ /* 0x0022e400080011ff */
[----:B---3--:R-:W-:Y:S05]  /*91b0*/  @!P0 NANOSLEEP.SYNCS 0x989680 ;  /* 0x009896800000895d */ /* 0x008fea0003900000 */
[----:B------:R-:W3:Y:S02]  /*91c0*/  @!P0 SYNCS.PHASECHK.TRANS64 P0, [R0+URZ], R3 ;  /* 0x00000003000085a7 */ /* 0x000ee400080010ff */
[----:B---3--:R-:W-:Y:S05]  /*91d0*/  @!P0 BRA `(.L_x_212) ;  /* 0xfffffffc00f08947 */ /* 0x008fea000383ffff */
[----:B------:R-:W-:Y:S05]  /*91e0*/  BRA `(.L_x_213) ;  /* 0xffffffac00507947 */ /* 0x000fea000383ffff */
.L_x_76:
[----:B------:R-:W-:-:S07]  /*91f0*/  MOV R0, UR5 ;  /* 0x0000000500007c02 */ /* 0x000fce0008000f00 */
.L_x_214:
[----:B-1----:R1:W3:Y:S02]  /*9200*/  SYNCS.PHASECHK.TRANS64.TRYWAIT P0, [R0+URZ], R3 ;  /* 0x00000003000075a7 */ /* 0x0022e400080011ff */
[----:B---3--:R-:W-:Y:S05]  /*9210*/  @!P0 NANOSLEEP.SYNCS 0x989680 ;  /* 0x009896800000895d */ /* 0x008fea0003900000 */
[----:B------:R-:W3:Y:S02]  /*9220*/  @!P0 SYNCS.PHASECHK.TRANS64 P0, [R0+URZ], R3 ;  /* 0x00000003000085a7 */ /* 0x000ee400080010ff */
[----:B---3--:R-:W-:Y:S05]  /*9230*/  @!P0 BRA `(.L_x_214) ;  /* 0xfffffffc00f08947 */ /* 0x008fea000383ffff */
[----:B------:R-:W-:Y:S05]  /*9240*/  BRA `(.L_x_215) ;  /* 0xffffffac005c7947 */ /* 0x000fea000383ffff */
.L_x_77:
[----:B------:R-:W-:-:S07]  /*9250*/  MOV R0, UR5 ;  /* 0x0000000500007c02 */ /* 0x000fce0008000f00 */
.L_x_216:
[----:B-1----:R1:W3:Y:S02]  /*9260*/  SYNCS.PHASECHK.TRANS64.TRYWAIT P0, [R0+URZ], R3 ;  /* 0x00000003000075a7 */ /* 0x0022e400080011ff */
[----:B---3--:R-:W-:Y:S05]  /*9270*/  @!P0 NANOSLEEP.SYNCS 0x989680 ;  /* 0x009896800000895d */ /* 0x008fea0003900000 */
[----:B------:R-:W3:Y:S02]  /*9280*/  @!P0 SYNCS.PHASECHK.TRANS64 P0, [R0+URZ], R3 ;  /* 0x00000003000085a7 */ /* 0x000ee400080010ff */
[----:B---3--:R-:W-:Y:S05]  /*9290*/  @!P0 BRA `(.L_x_216) ;  /* 0xfffffffc00f08947 */ /* 0x008fea000383ffff */
[----:B------:R-:W-:Y:S05]  /*92a0*/  BRA `(.L_x_217) ;  /* 0xffffffac00687947 */ /* 0x000fea000383ffff */
.L_x_78:
[----:B------:R-:W-:-:S07]  /*92b0*/  MOV R0, UR5 ;  /* 0x0000000500007c02 */ /* 0x000fce0008000f00 */
.L_x_218:
[----:B-1----:R1:W3:Y:S02]  /*92c0*/  SYNCS.PHASECHK.TRANS64.TRYWAIT P0, [R0+URZ], R3 ;  /* 0x00000003000075a7 */ /* 0x0022e400080011ff */
[----:B---3--:R-:W-:Y:S05]  /*92d0*/  @!P0 NANOSLEEP.SYNCS 0x989680 ;  /* 0x009896800000895d */ /* 0x008fea0003900000 */
[----:B------:R-:W3:Y:S02]  /*92e0*/  @!P0 SYNCS.PHASECHK.TRANS64 P0, [R0+URZ], R3 ;  /* 0x00000003000085a7 */ /* 0x000ee400080010ff */
[----:B---3--:R-:W-:Y:S05]  /*92f0*/  @!P0 BRA `(.L_x_218) ;  /* 0xfffffffc00f08947 */ /* 0x008fea000383ffff */
[----:B------:R-:W-:Y:S05]  /*9300*/  BRA `(.L_x_219) ;  /* 0xffffffac00747947 */ /* 0x000fea000383ffff */
.L_x_81:
[----:B--2---:R2:W3:Y:S02]  /*9310*/  SYNCS.PHASECHK.TRANS64.TRYWAIT P0, [R2+URZ+0x2c0], R4 ;  /* 0x0002c004020075a7 */ /* 0x0044e400080011ff */
[----:B---3--:R-:W-:Y:S05]  /*9320*/  @!P0 NANOSLEEP.SYNCS 0x989680 ;  /* 0x009896800000895d */ /* 0x008fea0003900000 */
[----:B------:R-:W3:Y:S02]  /*9330*/  @!P0 SYNCS.PHASECHK.TRANS64 P0, [R2+URZ+0x2c0], R4 ;  /* 0x0002c004020085a7 */ /* 0x000ee400080010ff */
[----:B---3--:R-:W-:Y:S05]  /*9340*/  @!P0 BRA `(.L_x_81) ;  /* 0xfffffffc00f08947 */ /* 0x008fea000383ffff */
[----:B------:R-:W-:Y:S05]  /*9350*/  BRA `(.L_x_220) ;  /* 0xffffffac00d87947 */ /* 0x000fea000383ffff */
.L_x_82:
[----:B------:R-:W-:-:S07]  /*9360*/  MOV R2, UR4 ;  /* 0x0000000400027c02 */ /* 0x000fce0008000f00 */
.L_x_221:
[----:B--2---:R2:W3:Y:S02]  /*9370*/  SYNCS.PHASECHK.TRANS64.TRYWAIT P0, [R2+URZ+0x270], R5 ;  /* 0x00027005020075a7 */ /* 0x0044e400080011ff */
[----:B---3--:R-:W-:Y:S05]  /*9380*/  @!P0 NANOSLEEP.SYNCS 0x989680 ;  /* 0x009896800000895d */ /* 0x008fea0003900000 */
[----:B------:R-:W3:Y:S02]  /*9390*/  @!P0 SYNCS.PHASECHK.TRANS64 P0, [R2+URZ+0x270], R5 ;  /* 0x00027005020085a7 */ /* 0x000ee400080010ff */
[----:B---3--:R-:W-:Y:S05]  /*93a0*/  @!P0 BRA `(.L_x_221) ;  /* 0xfffffffc00f08947 */ /* 0x008fea000383ffff */
[----:B------:R-:W-:Y:S05]  /*93b0*/  BRA `(.L_x_222) ;  /* 0xffffffac00e87947 */ /* 0x000fea000383ffff */
.L_x_83:
[----:B--2---:R2:W3:Y:S02]  /*93c0*/  SYNCS.PHASECHK.TRANS64.TRYWAIT P1, [R2+URZ+0x260], R4 ;  /* 0x00026004020075a7 */ /* 0x0044e400080211ff */
[----:B---3--:R-:W-:Y:S05]  /*93d0*/  @!P1 NANOSLEEP.SYNCS 0x989680 ;  /* 0x009896800000995d */ /* 0x008fea0003900000 */
[----:B------:R-:W3:Y:S02]  /*93e0*/  @!P1 SYNCS.PHASECHK.TRANS64 P1, [R2+URZ+0x260], R4 ;  /* 0x00026004020095a7 */ /* 0x000ee400080210ff */
[----:B---3--:R-:W-:Y:S05]  /*93f0*/  @!P1 BRA `(.L_x_83) ;  /* 0xfffffffc00f09947 */ /* 0x008fea000383ffff */
[----:B------:R-:W-:Y:S05]  /*9400*/  BRA `(.L_x_223) ;  /* 0xffffffb000187947 */ /* 0x000fea000383ffff */
.L_x_86:
[----:B------:R-:W-:-:S07]  /*9410*/  MOV R0, UR4 ;  /* 0x0000000400007c02 */ /* 0x000fce0008000f00 */
.L_x_224:
[----:B--2---:R2:W3:Y:S02]  /*9420*/  SYNCS.PHASECHK.TRANS64.TRYWAIT P0, [R0+URZ+0x270], R2 ;  /* 0x00027002000075a7 */ /* 0x0044e400080011ff */
[----:B---3--:R-:W-:Y:S05]  /*9430*/  @!P0 NANOSLEEP.SYNCS 0x989680 ;  /* 0x009896800000895d */ /* 0x008fea0003900000 */
[----:B------:R-:W3:Y:S02]  /*9440*/  @!P0 SYNCS.PHASECHK.TRANS64 P0, [R0+URZ+0x270], R2 ;  /* 0x00027002000085a7 */ /* 0x000ee400080010ff */
[----:B---3--:R-:W-:Y:S05]  /*9450*/  @!P0 BRA `(.L_x_224) ;  /* 0xfffffffc00f08947 */ /* 0x008fea000383ffff */
[----:B------:R-:W-:Y:S05]  /*9460*/  BRA `(.L_x_85) ;  /* 0xffffffb0006c7947 */ /* 0x000fea000383ffff */
.L_x_95:
[----:B--2---:R-:W-:-:S04]  /*9470*/  MOV R5, UR5 ;  /* 0x0000000500057c02 */ /* 0x004fc80008000f00 */
[----:B------:R2:W3:Y:S03]  /*9480*/  SYNCS.PHASECHK.TRANS64.TRYWAIT P0, [R5+URZ+0x8], R6 ;  /* 0x00000806050075a7 */ /* 0x0004e600080011ff */
[----:B---3--:R-:W-:Y:S05]  /*9490*/  @!P0 NANOSLEEP.SYNCS 0x989680 ;  /* 0x009896800000895d */ /* 0x008fea0003900000 */
[----:B------:R-:W3:Y:S02]  /*94a0*/  @!P0 SYNCS.PHASECHK.TRANS64 P0, [R5+URZ+0x8], R6 ;  /* 0x00000806050085a7 */ /* 0x000ee400080010ff */
[----:B---3--:R-:W-:Y:S05]  /*94b0*/  @!P0 BRA `(.L_x_95) ;  /* 0xfffffffc00ec8947 */ /* 0x008fea000383ffff */
[----:B------:R-:W-:Y:S05]  /*94c0*/  BRA `(.L_x_94) ;  /* 0xffffffb400247947 */ /* 0x000fea000383ffff */
.L_x_97:
[----:B------:R-:W-:Y:S01]  /*94d0*/  BSSY B0, `(.L_x_225) ;  /* 0x0000006000007945 */ /* 0x000fe20003800000 */
[----:B------:R-:W-:-:S07]  /*94e0*/  MOV R15, 0xffffffff ;  /* 0xffffffff000f7802 */ /* 0x000fce0000000f00 */
[----:B-12--5:R-:W-:Y:S05]  /*94f0*/  WARPSYNC.COLLECTIVE R15, `(.L_x_226) ;  /* 0x000000000f0c7348 */ /* 0x026fea0003c00000 */
[----:B------:R-:W-:Y:S02]  /*9500*/  ELECT P6, UR79, PT ;  /* 0x00000000004f782f */ /* 0x000fe400038c0000 */
[----:B------:R-:W-:Y:S01]  /*9510*/  MOV R14, UR79 ;  /* 0x0000004f000e7c02 */ /* 0x000fe20008000f00 */
[----:B-12--5:R-:W-:Y:S10]  /*9520*/  ENDCOLLECTIVE ;  /* 0x000000000000791b */ /* 0x026ff40003800000 */
.L_x_226:
[----:B------:R-:W-:Y:S05]  /*9530*/  BSYNC B0 ;  /* 0x0000000000007941 */ /* 0x000fea0003800000 */
.L_x_225:
[----:B------:R-:W-:Y:S01]  /*9540*/  PLOP3.LUT P0, PT, P6, PT, PT, 0x80, 0x8 ;  /* 0x000000000008781c */ /* 0x000fe2000370f070 */
[----:B------:R-:W-:-:S12]  /*9550*/  BRA `(.L_x_227) ;  /* 0xffffffb400507947 */ /* 0x000fd8000383ffff */
.L_x_99:
[----:B--2---:R-:W-:-:S04]  /*9560*/  MOV R0, UR5 ;  /* 0x0000000500007c02 */ /* 0x004fc80008000f00 */
[----:B------:R2:W3:Y:S03]  /*9570*/  SYNCS.PHASECHK.TRANS64.TRYWAIT P0, [R0+URZ+0x8], R4 ;  /* 0x00000804000075a7 */ /* 0x0004e600080011ff */
[----:B---3--:R-:W-:Y:S05]  /*9580*/  @!P0 NANOSLEEP.SYNCS 0x989680 ;  /* 0x009896800000895d */ /* 0x008fea0003900000 */
[----:B------:R-:W3:Y:S02]  /*9590*/  @!P0 SYNCS.PHASECHK.TRANS64 P0, [R0+URZ+0x8], R4 ;  /* 0x00000804000085a7 */ /* 0x000ee400080010ff */
[----:B---3--:R-:W-:Y:S05]  /*95a0*/  @!P0 BRA `(.L_x_99) ;  /* 0xfffffffc00ec8947 */ /* 0x008fea000383ffff */
[----:B------:R-:W-:Y:S05]  /*95b0*/  BRA `(.L_x_98) ;  /* 0xffffffb400547947 */ /* 0x000fea000383ffff */
.L_x_100:
[----:B-1----:R1:W2:Y:S02]  /*95c0*/  SYNCS.PHASECHK.TRANS64.TRYWAIT P0, [R0+URZ+0x260], R4 ;  /* 0x00026004000075a7 */ /* 0x0022a400080011ff */
[----:B--2---:R-:W-:Y:S05]  /*95d0*/  @!P0 NANOSLEEP.SYNCS 0x989680 ;  /* 0x009896800000895d */ /* 0x004fea0003900000 */
[----:B------:R-:W2:Y:S02]  /*95e0*/  @!P0 SYNCS.PHASECHK.TRANS64 P0, [R0+URZ+0x260], R4 ;  /* 0x00026004000085a7 */ /* 0x000ea400080010ff */
[----:B--2---:R-:W-:Y:S05]  /*95f0*/  @!P0 BRA `(.L_x_100) ;  /* 0xfffffffc00f08947 */ /* 0x004fea000383ffff */
[----:B------:R-:W-:Y:S05]  /*9600*/  BRA `(.L_x_228) ;  /* 0xffffffb800307947 */ /* 0x000fea000383ffff */
.L_x_102:
[----:B------:R-:W-:-:S07]  /*9610*/  MOV R0, UR23 ;  /* 0x0000001700007c02 */ /* 0x000fce0008000f00 */
.L_x_229:
[----:B-1----:R1:W2:Y:S02]  /*9620*/  SYNCS.PHASECHK.TRANS64.TRYWAIT P0, [R0+URZ+0x2a0], R4 ;  /* 0x0002a004000075a7 */ /* 0x0022a400080011ff */
[----:B--2---:R-:W-:Y:S05]  /*9630*/  @!P0 NANOSLEEP.SYNCS 0x989680 ;  /* 0x009896800000895d */ /* 0x004fea0003900000 */
[----:B------:R-:W2:Y:S02]  /*9640*/  @!P0 SYNCS.PHASECHK.TRANS64 P0, [R0+URZ+0x2a0], R4 ;  /* 0x0002a004000085a7 */ /* 0x000ea400080010ff */
[----:B--2---:R-:W-:Y:S05]  /*9650*/  @!P0 BRA `(.L_x_229) ;  /* 0xfffffffc00f08947 */ /* 0x004fea000383ffff */
[----:B------:R-:W-:Y:S05]  /*9660*/  BRA `(.L_x_230) ;  /* 0xffffffb8007c7947 */ /* 0x000fea000383ffff */
.L_x_105:
[----:B------:R-:W-:Y:S07]  /*9670*/  MOV R0, UR5 ;  /* 0x0000000500007c02 */ /* 0x000fee0008000f00 */
.L_x_231:
[----:B-1----:R1:W2:Y:S02]  /*9680*/  SYNCS.PHASECHK.TRANS64.TRYWAIT P0, [R0+URZ], R4 ;  /* 0x00000004000075a7 */ /* 0x0022a400080011ff */
[----:B--2---:R-:W-:Y:S05]  /*9690*/  @!P0 NANOSLEEP.SYNCS 0x989680 ;  /* 0x009896800000895d */ /* 0x004fea0003900000 */
[----:B------:R-:W2:Y:S02]  /*96a0*/  @!P0 SYNCS.PHASECHK.TRANS64 P0, [R0+URZ], R4 ;  /* 0x00000004000085a7 */ /* 0x000ea400080010ff */
[----:B--2---:R-:W-:Y:S05]  /*96b0*/  @!P0 BRA `(.L_x_231) ;  /* 0xfffffffc00f08947 */ /* 0x004fea000383ffff */
[----:B------:R-:W-:Y:S05]  /*96c0*/  BRA `(.L_x_104) ;  /* 0xffffffb800907947 */ /* 0x000fea000383ffff */
.L_x_109:
[----:B-1----:R-:W-:-:S07]  /*96d0*/  MOV R0, UR4 ;  /* 0x0000000400007c02 */ /* 0x002fce0008000f00 */
.L_x_232:
[----:B-1----:R1:W2:Y:S02]  /*96e0*/  SYNCS.PHASECHK.TRANS64.TRYWAIT P0, [R0+URZ], R2 ;  /* 0x00000002000075a7 */ /* 0x0022a400080011ff */
[----:B--2---:R-:W-:Y:S05]  /*96f0*/  @!P0 NANOSLEEP.SYNCS 0x989680 ;  /* 0x009896800000895d */ /* 0x004fea0003900000 */
[----:B------:R-:W2:Y:S02]  /*9700*/  @!P0 SYNCS.PHASECHK.TRANS64 P0, [R0+URZ], R2 ;  /* 0x00000002000085a7 */ /* 0x000ea400080010ff */
[----:B--2---:R-:W-:Y:S05]  /*9710*/  @!P0 BRA `(.L_x_232) ;  /* 0xfffffffc00f08947 */ /* 0x004fea000383ffff */
[----:B------:R-:W-:Y:S05]  /*9720*/  BRA `(.L_x_233) ;  /* 0xffffffbc005c7947 */ /* 0x000fea000383ffff */
.L_x_110:
[----:B------:R-:W-:-:S07]  /*9730*/  MOV R0, UR5 ;  /* 0x0000000500007c02 */ /* 0x000fce0008000f00 */
.L_x_234:
[----:B-1----:R1:W2:Y:S02]  /*9740*/  SYNCS.PHASECHK.TRANS64.TRYWAIT P0, [R0+URZ], R3 ;  /* 0x00000003000075a7 */ /* 0x0022a400080011ff */
[----:B--2---:R-:W-:Y:S05]  /*9750*/  @!P0 NANOSLEEP.SYNCS 0x989680 ;  /* 0x009896800000895d */ /* 0x004fea0003900000 */
[----:B------:R-:W2:Y:S02]  /*9760*/  @!P0 SYNCS.PHASECHK.TRANS64 P0, [R0+URZ], R3 ;  /* 0x00000003000085a7 */ /* 0x000ea400080010ff */
[----:B--2---:R-:W-:Y:S05]  /*9770*/  @!P0 BRA `(.L_x_234) ;  /* 0xfffffffc00f08947 */ /* 0x004fea000383ffff */
[----:B------:R-:W-:Y:S05]  /*9780*/  BRA `(.L_x_235) ;  /* 0xffffffbc00687947 */ /* 0x000fea000383ffff */
.L_x_111:
[----:B------:R-:W-:-:S07]  /*9790*/  MOV R0, UR5 ;  /* 0x0000000500007c02 */ /* 0x000fce0008000f00 */
.L_x_236:
[----:B-1----:R1:W2:Y:S02]  /*97a0*/  SYNCS.PHASECHK.TRANS64.TRYWAIT P0, [R0+URZ], R3 ;  /* 0x00000003000075a7 */ /* 0x0022a400080011ff */
[----:B--2---:R-:W-:Y:S05]  /*97b0*/  @!P0 NANOSLEEP.SYNCS 0x989680 ;  /* 0x009896800000895d */ /* 0x004fea0003900000 */
[----:B------:R-:W2:Y:S02]  /*97c0*/  @!P0 SYNCS.PHASECHK.TRANS64 P0, [R0+URZ], R3 ;  /* 0x00000003000085a7 */ /* 0x000ea400080010ff */
[----:B--2---:R-:W-:Y:S05]  /*97d0*/  @!P0 BRA `(.L_x_236) ;  /* 0xfffffffc00f08947 */ /* 0x004fea000383ffff */
[----:B------:R-:W-:Y:S05]  /*97e0*/  BRA `(.L_x_237) ;  /* 0xffffffbc00747947 */ /* 0x000fea000383ffff */
.L_x_114:
[----:B------:R-:W-:-:S07]  /*97f0*/  MOV R0, UR17 ;  /* 0x0000001100007c02 */ /* 0x000fce0008000f00 */
.L_x_238:
[----:B-1----:R1:W2:Y:S02]  /*9800*/  SYNCS.PHASECHK.TRANS64.TRYWAIT P1, [R0+URZ+0x2e0], R2 ;  /* 0x0002e002000075a7 */ /* 0x0022a400080211ff */
[----:B--2---:R-:W-:Y:S05]  /*9810*/  @!P1 NANOSLEEP.SYNCS 0x989680 ;  /* 0x009896800000995d */ /* 0x004fea0003900000 */
[----:B------:R-:W2:Y:S02]  /*9820*/  @!P1 SYNCS.PHASECHK.TRANS64 P1, [R0+URZ+0x2e0], R2 ;  /* 0x0002e002000095a7 */ /* 0x000ea400080210ff */
[----:B--2---:R-:W-:Y:S05]  /*9830*/  @!P1 BRA `(.L_x_238) ;  /* 0xfffffffc00f09947 */ /* 0x004fea000383ffff */
[----:B------:R-:W-:Y:S05]  /*9840*/  BRA `(.L_x_239) ;  /* 0xffffffbc00c07947 */ /* 0x000fea000383ffff */
.L_x_119:
[----:B-1----:R1:W3:Y:S02]  /*9850*/  SYNCS.PHASECHK.TRANS64.TRYWAIT P0, [R3+URZ+0x260], R0 ;  /* 0x00026000030075a7 */ /* 0x0022e400080011ff */
[----:B---3--:R-:W-:Y:S05]  /*9860*/  @!P0 NANOSLEEP.SYNCS 0x989680 ;  /* 0x009896800000895d */ /* 0x008fea0003900000 */
[----:B------:R-:W3:Y:S02]  /*9870*/  @!P0 SYNCS.PHASECHK.TRANS64 P0, [R3+URZ+0x260], R0 ;  /* 0x00026000030085a7 */ /* 0x000ee400080010ff */
[----:B---3--:R-:W-:Y:S05]  /*9880*/  @!P0 BRA `(.L_x_119) ;  /* 0xfffffffc00f08947 */ /* 0x008fea000383ffff */
[----:B------:R-:W-:Y:S05]  /*9890*/  BRA `(.L_x_240) ;  /* 0xffffffc000f07947 */ /* 0x000fea000383ffff */
.L_x_122:
[----:B-1----:R-:W-:Y:S07]  /*98a0*/  MOV R0, UR17 ;  /* 0x0000001100007c02 */ /* 0x002fee0008000f00 */
.L_x_241:
[----:B-1----:R1:W3:Y:S02]  /*98b0*/  SYNCS.PHASECHK.TRANS64.TRYWAIT P1, [R0+URZ+0x258], R3 ;  /* 0x00025803000075a7 */ /* 0x0022e400080211ff */
[----:B---3--:R-:W-:Y:S05]  /*98c0*/  @!P1 NANOSLEEP.SYNCS 0x989680 ;  /* 0x009896800000995d */ /* 0x008fea0003900000 */
[----:B------:R-:W3:Y:S02]  /*98d0*/  @!P1 SYNCS.PHASECHK.TRANS64 P1, [R0+URZ+0x258], R3 ;  /* 0x00025803000095a7 */ /* 0x000ee400080210ff */
[----:B---3--:R-:W-:Y:S05]  /*98e0*/  @!P1 BRA `(.L_x_241) ;  /* 0xfffffffc00f09947 */ /* 0x008fea000383ffff */
[----:B------:R-:W-:Y:S05]  /*98f0*/  BRA `(.L_x_121) ;  /* 0xffffffc800647947 */ /* 0x000fea000383ffff */
.L_x_125:
[----:B-1----:R-:W-:Y:S07]  /*9900*/  MOV R0, UR17 ;  /* 0x0000001100007c02 */ /* 0x002fee0008000f00 */
.L_x_242:
[----:B-1----:R1:W3:Y:S02]  /*9910*/  SYNCS.PHASECHK.TRANS64.TRYWAIT P0, [R0+URZ+0x248], R2 ;  /* 0x00024802000075a7 */ /* 0x0022e400080011ff */
[----:B---3--:R-:W-:Y:S05]  /*9920*/  @!P0 NANOSLEEP.SYNCS 0x989680 ;  /* 0x009896800000895d */ /* 0x008fea0003900000 */
[----:B------:R-:W3:Y:S02]  /*9930*/  @!P0 SYNCS.PHASECHK.TRANS64 P0, [R0+URZ+0x248], R2 ;  /* 0x00024802000085a7 */ /* 0x000ee400080010ff */
[----:B---3--:R-:W-:Y:S05]  /*9940*/  @!P0 BRA `(.L_x_242) ;  /* 0xfffffffc00f08947 */ /* 0x008fea000383ffff */
[----:B------:R-:W-:Y:S05]  /*9950*/  BRA `(.L_x_243) ;  /* 0xffffffc800b87947 */ /* 0x000fea000383ffff */
.L_x_128:
[----:B--2---:R2:W3:Y:S02]  /*9960*/  SYNCS.PHASECHK.TRANS64.TRYWAIT P0, [R3+URZ+0x260], R0 ;  /* 0x00026000030075a7 */ /* 0x0044e400080011ff */
[----:B---3--:R-:W-:Y:S05]  /*9970*/  @!P0 NANOSLEEP.SYNCS 0x989680 ;  /* 0x009896800000895d */ /* 0x008fea0003900000 */
[----:B------:R-:W3:Y:S02]  /*9980*/  @!P0 SYNCS.PHASECHK.TRANS64 P0, [R3+URZ+0x260], R0 ;  /* 0x00026000030085a7 */ /* 0x000ee400080010ff */
[----:B---3--:R-:W-:Y:S05]  /*9990*/  @!P0 BRA `(.L_x_128) ;  /* 0xfffffffc00f08947 */ /* 0x008fea000383ffff */
[----:B------:R-:W-:Y:S05]  /*99a0*/  BRA `(.L_x_244) ;  /* 0xffffffd000107947 */ /* 0x000fea000383ffff */
.L_x_139:
[----:B-1----:R-:W-:Y:S04]  /*99b0*/  MOV R0, UR44 ;  /* 0x0000002c00007c02 */ /* 0x002fe80008000f00 */
[----:B------:R1:W2:Y:S03]  /*99c0*/  SYNCS.PHASECHK.TRANS64.TRYWAIT P1, [R0+URZ+0x240], R3 ;  /* 0x00024003000075a7 */ /* 0x0002a600080211ff */
[----:B--2---:R-:W-:Y:S05]  /*99d0*/  @!P1 NANOSLEEP.SYNCS 0x989680 ;  /* 0x009896800000995d */ /* 0x004fea0003900000 */
[----:B------:R-:W2:Y:S02]  /*99e0*/  @!P1 SYNCS.PHASECHK.TRANS64 P1, [R0+URZ+0x240], R3 ;  /* 0x00024003000095a7 */ /* 0x000ea400080210ff */
[----:B--2---:R-:W-:Y:S05]  /*99f0*/  @!P1 BRA `(.L_x_139) ;  /* 0xfffffffc00ec9947 */ /* 0x004fea000383ffff */
[----:B------:R-:W-:Y:S05]  /*9a00*/  BRA `(.L_x_138) ;  /* 0xffffffdc00487947 */ /* 0x000fea000383ffff */
.L_x_141:
[----:B-1----:R1:W2:Y:S02]  /*9a10*/  SYNCS.PHASECHK.TRANS64.TRYWAIT P1, [R82+URZ+0x280], R4 ;  /* 0x00028004520075a7 */ /* 0x0022a400080211ff */
[----:B--2---:R-:W-:Y:S05]  /*9a20*/  @!P1 NANOSLEEP.SYNCS 0x989680 ;  /* 0x009896800000995d */ /* 0x004fea0003900000 */
[----:B------:R-:W2:Y:S02]  /*9a30*/  @!P1 SYNCS.PHASECHK.TRANS64 P1, [R82+URZ+0x280], R4 ;  /* 0x00028004520095a7 */ /* 0x000ea400080210ff */
[----:B--2---:R-:W-:Y:S05]  /*9a40*/  @!P1 BRA `(.L_x_141) ;  /* 0xfffffffc00f09947 */ /* 0x004fea000383ffff */
[----:B------:R-:W-:Y:S05]  /*9a50*/  BRA `(.L_x_140) ;  /* 0xffffffdc00887947 */ /* 0x000fea000383ffff */
        .weak           $__internal_0_$__cuda_sm10x_tcgen05_guardrail_trap_col_being_dealloced_not_returned_by_alloc
        .type           $__internal_0_$__cuda_sm10x_tcgen05_guardrail_trap_col_being_dealloced_not_returned_by_alloc,@function
        .size           $__internal_0_$__cuda_sm10x_tcgen05_guardrail_trap_col_being_dealloced_not_returned_by_alloc,($__internal_1_$__cuda_sm10x_tcgen05_guardrail_trap_phase_invalid_during_alloc - $__internal_0_$__cuda_sm10x_tcgen05_guardrail_trap_col_being_dealloced_not_returned_by_alloc)
$__internal_0_$__cuda_sm10x_tcgen05_guardrail_trap_col_being_dealloced_not_returned_by_alloc:
[----:B------:R-:W-:Y:S05]  /*9a60*/  BPT.TRAP 0x1 ;  /* 0x000000040000795c */ /* 0x000fea0000300000 */
[----:B------:R-:W-:-:S04]  /*9a70*/  HFMA2 R3, -RZ, RZ, 0, 0 ;  /* 0x00000000ff037431 */ /* 0x000fc800000001ff */
[----:B------:R-:W-:Y:S05]  /*9a80*/  RET.REL.NODEC R2 `(_ZN7cutlass13device_kernelINS_4gemm6kernel13GemmUniversalIN4cute5tupleIJiiiiEEENS1_10collective13CollectiveMmaINS1_35MainloopSm100TmaUmmaWarpSpecializedILi36ELi2ELi4ENS5_IJNS4_1CILi8EEENSA_ILi1EEESC_EEEEENS5_IJNSA_ILi128EEENSA_ILi64EEESG_EEENS_12float_e4m3_tENS5_IJlSC_lEEESI_SJ_NS4_8TiledMMAINS4_8MMA_AtomIJNS4_10MMA_TraitsINS4_25SM100_MMA_F8F6F4_2x1SM_SSEJSI_SI_fSF_SG_NS4_17integral_constantINS4_4UMMA5MajorELSQ_0EEESR_NSO_INSP_7ScaleInELSS_0EEEST_EEEEEENS4_6LayoutINS5_IJSC_SC_SC_EEENS5_IJNSA_ILi0EEESY_SY_EEEEENS5_IJNS4_10UnderscoreES11_S11_EEEEENS4_18SM100_TMA_2SM_LOADENS4_14ComposedLayoutINS4_7SwizzleILi2ELi4ELi3EEENS4_18smem_ptr_flag_bitsILi8EEENSW_INS5_IJSB_SG_EEENS5_IJSG_SC_EEEEEEEvNS4_8identityENS4_28SM100_TMA_2SM_LOAD_MULTICASTES1D_vS1E_EENS_8epilogue10collective18CollectiveEpilogueINS1H_23Sm100TmaWarpSpecializedILi1ELi1ELi32ELb0ELb0EEEJNS5_IJSG_SG_SG_EEENS5_IJNSW_ISG_SC_EES1N_EEESI_SJ_SI_SJ_NS1H_6fusion15FusionCallbacksIS1L_NS1P_17LinearCombinationISI_fSI_fLNS_15FloatRoundStyleE2EEES1M_S1O_JEEENS4_5SM1004TMEM4LOAD26SM100_TMEM_LOAD_32dp32b32xENS4_13SM90_TMA_LOADES1D_NS4_39AutoVectorizingCopyWithAssumedAlignmentILi128EEENS4_14SM90_TMA_STOREES1D_S21_S21_EEEvvEEEEvNT_6ParamsE) ;  /* 0xffffff64025c7950 */ /* 0x000fea0003c3ffff */
        .weak           $__internal_1_$__cuda_sm10x_tcgen05_guardrail_trap_phase_invalid_during_alloc
        .type           $__internal_1_$__cuda_sm10x_tcgen05_guardrail_trap_phase_invalid_during_alloc,@function
        .size           $__internal_1_$__cuda_sm10x_tcgen05_guardrail_trap_phase_invalid_during_alloc,($__internal_2_$__cuda_sm10x_tcgen05_guardrail_trap_unallocated_columns_being_dealloced - $__internal_1_$__cuda_sm10x_tcgen05_guardrail_trap_phase_invalid_during_alloc)
$__internal_1_$__cuda_sm10x_tcgen05_guardrail_trap_phase_invalid_during_alloc:
[----:B------:R-:W-:Y:S05]  /*9a90*/  BPT.TRAP 0x1 ;  /* 0x000000040000795c */ /* 0x000fea0000300000 */
[----:B------:R-:W-:-:S04]  /*9aa0*/  MOV R5, 0x0 ;  /* 0x0000000000057802 */ /* 0x000fc80000000f00 */
[----:B------:R-:W-:Y:S05]  /*9ab0*/  RET.REL.NODEC R4 `(_ZN7cutlass13device_kernelINS_4gemm6kernel13GemmUniversalIN4cute5tupleIJiiiiEEENS1_10collective13CollectiveMmaINS1_35MainloopSm100TmaUmmaWarpSpecializedILi36ELi2ELi4ENS5_IJNS4_1CILi8EEENSA_ILi1EEESC_EEEEENS5_IJNSA_ILi128EEENSA_ILi64EEESG_EEENS_12float_e4m3_tENS5_IJlSC_lEEESI_SJ_NS4_8TiledMMAINS4_8MMA_AtomIJNS4_10MMA_TraitsINS4_25SM100_MMA_F8F6F4_2x1SM_SSEJSI_SI_fSF_SG_NS4_17integral_constantINS4_4UMMA5MajorELSQ_0EEESR_NSO_INSP_7ScaleInELSS_0EEEST_EEEEEENS4_6LayoutINS5_IJSC_SC_SC_EEENS5_IJNSA_ILi0EEESY_SY_EEEEENS5_IJNS4_10UnderscoreES11_S11_EEEEENS4_18SM100_TMA_2SM_LOADENS4_14ComposedLayoutINS4_7SwizzleILi2ELi4ELi3EEENS4_18smem_ptr_flag_bitsILi8EEENSW_INS5_IJSB_SG_EEENS5_IJSG_SC_EEEEEEEvNS4_8identityENS4_28SM100_TMA_2SM_LOAD_MULTICASTES1D_vS1E_EENS_8epilogue10collective18CollectiveEpilogueINS1H_23Sm100TmaWarpSpecializedILi1ELi1ELi32ELb0ELb0EEEJNS5_IJSG_SG_SG_EEENS5_IJNSW_ISG_SC_EES1N_EEESI_SJ_SI_SJ_NS1H_6fusion15FusionCallbacksIS1L_NS1P_17LinearCombinationISI_fSI_fLNS_15FloatRoundStyleE2EEES1M_S1O_JEEENS4_5SM1004TMEM4LOAD26SM100_TMEM_LOAD_32dp32b32xENS4_13SM90_TMA_LOADES1D_NS4_39AutoVectorizingCopyWithAssumedAlignmentILi128EEENS4_14SM90_TMA_STOREES1D_S21_S21_EEEvvEEEEvNT_6ParamsE) ;  /* 0xffffff6404507950 */ /* 0x000fea0003c3ffff */
        .weak           $__internal_2_$__cuda_sm10x_tcgen05_guardrail_trap_unallocated_columns_being_dealloced
        .type           $__internal_2_$__cuda_sm10x_tcgen05_guardrail_trap_unallocated_columns_being_dealloced,@function
        .size           $__internal_2_$__cuda_sm10x_tcgen05_guardrail_trap_unallocated_columns_being_dealloced,(.L_x_246 - $__internal_2_$__cuda_sm10x_tcgen05_guardrail_trap_unallocated_columns_being_dealloced)
$__internal_2_$__cuda_sm10x_tcgen05_guardrail_trap_unallocated_columns_being_dealloced:
[----:B------:R-:W-:Y:S05]  /*9ac0*/  BPT.TRAP 0x1 ;  /* 0x000000040000795c */ /* 0x000fea0000300000 */
[----:B------:R-:W-:-:S04]  /*9ad0*/  HFMA2 R3, -RZ, RZ, 0, 0 ;  /* 0x00000000ff037431 */ /* 0x000fc800000001ff */
[----:B------:R-:W-:Y:S05]  /*9ae0*/  RET.REL.NODEC R2 `(_ZN7cutlass13device_kernelINS_4gemm6kernel13GemmUniversalIN4cute5tupleIJiiiiEEENS1_10collective13CollectiveMmaINS1_35MainloopSm100TmaUmmaWarpSpecializedILi36ELi2ELi4ENS5_IJNS4_1CILi8EEENSA_ILi1EEESC_EEEEENS5_IJNSA_ILi128EEENSA_ILi64EEESG_EEENS_12float_e4m3_tENS5_IJlSC_lEEESI_SJ_NS4_8TiledMMAINS4_8MMA_AtomIJNS4_10MMA_TraitsINS4_25SM100_MMA_F8F6F4_2x1SM_SSEJSI_SI_fSF_SG_NS4_17integral_constantINS4_4UMMA5MajorELSQ_0EEESR_NSO_INSP_7ScaleInELSS_0EEEST_EEEEEENS4_6LayoutINS5_IJSC_SC_SC_EEENS5_IJNSA_ILi0EEESY_SY_EEEEENS5_IJNS4_10UnderscoreES11_S11_EEEEENS4_18SM100_TMA_2SM_LOADENS4_14ComposedLayoutINS4_7SwizzleILi2ELi4ELi3EEENS4_18smem_ptr_flag_bitsILi8EEENSW_INS5_IJSB_SG_EEENS5_IJSG_SC_EEEEEEEvNS4_8identityENS4_28SM100_TMA_2SM_LOAD_MULTICASTES1D_vS1E_EENS_8epilogue10collective18CollectiveEpilogueINS1H_23Sm100TmaWarpSpecializedILi1ELi1ELi32ELb0ELb0EEEJNS5_IJSG_SG_SG_EEENS5_IJNSW_ISG_SC_EES1N_EEESI_SJ_SI_SJ_NS1H_6fusion15FusionCallbacksIS1L_NS1P_17LinearCombinationISI_fSI_fLNS_15FloatRoundStyleE2EEES1M_S1O_JEEENS4_5SM1004TMEM4LOAD26SM100_TMEM_LOAD_32dp32b32xENS4_13SM90_TMA_LOADES1D_NS4_39AutoVectorizingCopyWithAssumedAlignmentILi128EEENS4_14SM90_TMA_STOREES1D_S21_S21_EEEvvEEEEvNT_6ParamsE) ;  /* 0xffffff6402447950 */ /* 0x000fea0003c3ffff */
.L_x_245:
[----:B------:R-:W-:-:S00]  /*9af0*/  BRA `(.L_x_245) ;  /* 0xfffffffc00fc7947 */ /* 0x000fc0000383ffff */
[----:B------:R-:W-:-:S00]  /*9b00*/  NOP ;  /* 0x0000000000007918 */ /* 0x000fc00000000000 */
[----:B------:R-:W-:-:S00]  /*9b10*/  NOP ;  /* 0x0000000000007918 */ /* 0x000fc00000000000 */
[----:B------:R-:W-:-:S00]  /*9b20*/  NOP ;  /* 0x0000000000007918 */ /* 0x000fc00000000000 */
[----:B------:R-:W-:-:S00]  /*9b30*/  NOP ;  /* 0x0000000000007918 */ /* 0x000fc00000000000 */
[----:B------:R-:W-:-:S00]  /*9b40*/  NOP ;  /* 0x0000000000007918 */ /* 0x000fc00000000000 */
[----:B------:R-:W-:-:S00]  /*9b50*/  NOP ;  /* 0x0000000000007918 */ /* 0x000fc00000000000 */
[----:B------:R-:W-:-:S00]  /*9b60*/  NOP ;  /* 0x0000000000007918 */ /* 0x000fc00000000000 */
[----:B------:R-:W-:-:S00]  /*9b70*/  NOP ;  /* 0x0000000000007918 */ /* 0x000fc00000000000 */
.L_x_246:


//--------------------- .nv.global.init           --------------------------
	.section	.nv.global.init,"aw",@progbits
.nv.global.init:
	.type		$str$27,@object
	.size		$str$27,($str$28 - $str$27)
$str$27:
        /*0000*/ 	.byte	0x28, 0x61, 0x64, 0x64, 0x72, 0x65, 0x73, 0x73, 0x20, 0x26, 0x20, 0x6d, 0x61, 0x73, 0x6b, 0x29
        /*0010*/ 	.byte	0x20, 0x3d, 0x3d, 0x20, 0x30, 0x00
	.type		$str$28,@object
	.size		$str$28,($str$26 - $str$28)
$str$28:
        /*0016*/ 	.byte	0x2f, 0x74, 0x6d, 0x70, 0x2f, 0x63, 0x75, 0x74, 0x6c, 0x61, 0x73, 0x73, 0x5f, 0x73, 0x77, 0x65
        /*0026*/ 	.byte	0x65, 0x70, 0x5f, 0x73, 0x72, 0x63, 0x2f, 0x69, 0x6e, 0x63, 0x6c, 0x75, 0x64, 0x65, 0x2f, 0x63
        /*0036*/ 	.byte	0x75, 0x74, 0x65, 0x2f, 0x70, 0x6f, 0x69, 0x6e, 0x74, 0x65, 0x72, 0x5f, 0x66, 0x6c, 0x61, 0x67
        /*0046*/ 	.byte	0x67, 0x65, 0x64, 0x2e, 0x68, 0x70, 0x70, 0x00
	.type		$str$26,@object
	.size		$str$26,($str$25 - $str$26)
$str$26:
        /*004e*/ 	.byte	0x2f, 0x74, 0x6d, 0x70, 0x2f, 0x63, 0x75, 0x74, 0x6c, 0x61, 0x73, 0x73, 0x5f, 0x73, 0x77, 0x65
        /*005e*/ 	.byte	0x65, 0x70, 0x5f, 0x73, 0x72, 0x63, 0x2f, 0x69, 0x6e, 0x63, 0x6c, 0x75, 0x64, 0x65, 0x2f, 0x63
        /*006e*/ 	.byte	0x75, 0x74, 0x65, 0x2f, 0x61, 0x74, 0x6f, 0x6d, 0x2f, 0x63, 0x6f, 0x70, 0x79, 0x5f, 0x74, 0x72
        /*007e*/ 	.byte	0x61, 0x69, 0x74, 0x73, 0x5f, 0x73, 0x6d, 0x31, 0x30, 0x30, 0x2e, 0x68, 0x70, 0x70, 0x00
	.type		$str$25,@object
	.size		$str$25,(__unnamed_1 - $str$25)
$str$25:
        /*008d*/ 	.byte	0x28, 0x28, 0x75, 0x69, 0x6e, 0x74, 0x33, 0x32, 0x5f, 0x74, 0x28, 0x74, 0x68, 0x72, 0x65, 0x61
        /*009d*/ 	.byte	0x64, 0x49, 0x64, 0x78, 0x2e, 0x78, 0x29, 0x20, 0x2f, 0x20, 0x33, 0x32, 0x29, 0x20, 0x25, 0x20
        /*00ad*/ 	.byte	0x34, 0x29, 0x20, 0x3d, 0x3d, 0x20, 0x28, 0x28, 0x28, 0x74, 0x6d, 0x65, 0x6d, 0x5f, 0x61, 0x64
        /*00bd*/ 	.byte	0x64, 0x72, 0x20, 0x3e, 0x3e, 0x20, 0x31, 0x36, 0x29, 0x20, 0x2f, 0x20, 0x33, 0x32, 0x29, 0x20
        /*00cd*/ 	.byte	0x25, 0x20, 0x34, 0x29, 0x00
	.type		__unnamed_1,@object
	.size		__unnamed_1,(__unnamed_2 - __unnamed_1)
__unnamed_1:
        /*00d2*/ 	.byte	0x61, 0x75, 0x74, 0x6f, 0x20, 0x63, 0x75, 0x74, 0x65, 0x3a, 0x3a, 0x61, 0x73, 0x5f, 0x70, 0x6f
        /* <DEDUP_REMOVED lines=24> */
        /*0262*/ 	.byte	0x3c, 0x34, 0x30, 0x39, 0x36, 0x3e, 0x3e, 0x3e, 0x3e, 0x5d, 0x00
	.type		__unnamed_2,@object
	.size		__unnamed_2,(.L_2 - __unnamed_2)
__unnamed_2:
        /* <DEDUP_REMOVED lines=40> */
        /*04ed*/ 	.byte	0x74, 0x65, 0x3a, 0x3a, 0x43, 0x3c, 0x30, 0x3e, 0x3e, 0x3e, 0x3e, 0x5d, 0x00
.L_2:


//--------------------- .nv.shared._ZN7cutlass13device_kernelINS_4gemm6kernel13GemmUniversalIN4cute5tupleIJiiiiEEENS1_10collective13CollectiveMmaINS1_35MainloopSm100TmaUmmaWarpSpecializedILi36ELi2ELi4ENS5_IJNS4_1CILi8EEENSA_ILi1EEESC_EEEEENS5_IJNSA_ILi128EEENSA_ILi64EEESG_EEENS_12float_e4m3_tENS5_IJlSC_lEEESI_SJ_NS4_8TiledMMAINS4_8MMA_AtomIJNS4_10MMA_TraitsINS4_25SM100_MMA_F8F6F4_2x1SM_SSEJSI_SI_fSF_SG_NS4_17integral_constantINS4_4UMMA5MajorELSQ_0EEESR_NSO_INSP_7ScaleInELSS_0EEEST_EEEEEENS4_6LayoutINS5_IJSC_SC_SC_EEENS5_IJNSA_ILi0EEESY_SY_EEEEENS5_IJNS4_10UnderscoreES11_S11_EEEEENS4_18SM100_TMA_2SM_LOADENS4_14ComposedLayoutINS4_7SwizzleILi2ELi4ELi3EEENS4_18smem_ptr_flag_bitsILi8EEENSW_INS5_IJSB_SG_EEENS5_IJSG_SC_EEEEEEEvNS4_8identityENS4_28SM100_TMA_2SM_LOAD_MULTICASTES1D_vS1E_EENS_8epilogue10collective18CollectiveEpilogueINS1H_23Sm100TmaWarpSpecializedILi1ELi1ELi32ELb0ELb0EEEJNS5_IJSG_SG_SG_EEENS5_IJNSW_ISG_SC_EES1N_EEESI_SJ_SI_SJ_NS1H_6fusion15FusionCallbacksIS1L_NS1P_17LinearCombinationISI_fSI_fLNS_15FloatRoundStyleE2EEES1M_S1O_JEEENS4_5SM1004TMEM4LOAD26SM100_TMEM_LOAD_32dp32b32xENS4_13SM90_TMA_LOADES1D_NS4_39AutoVectorizingCopyWithAssumedAlignmentILi128EEENS4_14SM90_TMA_STOREES1D_S21_S21_EEEvvEEEEvNT_6ParamsE --------------------------
	.section	.nv.shared._ZN7cutlass13device_kernelINS_4gemm6kernel13GemmUniversalIN4cute5tupleIJiiiiEEENS1_10collective13CollectiveMmaINS1_35MainloopSm100TmaUmmaWarpSpecializedILi36ELi2ELi4ENS5_IJNS4_1CILi8EEENSA_ILi1EEESC_EEEEENS5_IJNSA_ILi128EEENSA_ILi64EEESG_EEENS_12float_e4m3_tENS5_IJlSC_lEEESI_SJ_NS4_8TiledMMAINS4_8MMA_AtomIJNS4_10MMA_TraitsINS4_25SM100_MMA_F8F6F4_2x1SM_SSEJSI_SI_fSF_SG_NS4_17integral_constantINS4_4UMMA5MajorELSQ_0EEESR_NSO_INSP_7ScaleInELSS_0EEEST_EEEEEENS4_6LayoutINS5_IJSC_SC_SC_EEENS5_IJNSA_ILi0EEESY_SY_EEEEENS5_IJNS4_10UnderscoreES11_S11_EEEEENS4_18SM100_TMA_2SM_LOADENS4_14ComposedLayoutINS4_7SwizzleILi2ELi4ELi3EEENS4_18smem_ptr_flag_bitsILi8EEENSW_INS5_IJSB_SG_EEENS5_IJSG_SC_EEEEEEEvNS4_8identityENS4_28SM100_TMA_2SM_LOAD_MULTICASTES1D_vS1E_EENS_8epilogue10collective18CollectiveEpilogueINS1H_23Sm100TmaWarpSpecializedILi1ELi1ELi32ELb0ELb0EEEJNS5_IJSG_SG_SG_EEENS5_IJNSW_ISG_SC_EES1N_EEESI_SJ_SI_SJ_NS1H_6fusion15FusionCallbacksIS1L_NS1P_17LinearCombinationISI_fSI_fLNS_15FloatRoundStyleE2EEES1M_S1O_JEEENS4_5SM1004TMEM4LOAD26SM100_TMEM_LOAD_32dp32b32xENS4_13SM90_TMA_LOADES1D_NS4_39AutoVectorizingCopyWithAssumedAlignmentILi128EEENS4_14SM90_TMA_STOREES1D_S21_S21_EEEvvEEEEvNT_6ParamsE,"aw",@nobits
	.sectionflags	@""
	.align	16
	.zero		1024


//--------------------- .nv.shared.reserved.0     --------------------------
	.section	.nv.shared.reserved.0,"aw",@nobits
	.weak		__nv_reservedSMEM_offset_0_alias
	.size		__nv_reservedSMEM_offset_0_alias, 0, 64
	.other		__nv_reservedSMEM_offset_0_alias,@"STO_CUDA_RESERVED_SHARED STV_DEFAULT"
__nv_reservedSMEM_offset_0_alias:
	.zero		0
.nv.shared.reserved.0:
	.zero		64
	.weak		__nv_reservedSMEM_tcgen05_partition
	.type		__nv_reservedSMEM_tcgen05_partition,@object
	.size		__nv_reservedSMEM_tcgen05_partition,(.L_0 - __nv_reservedSMEM_tcgen05_partition)
__nv_reservedSMEM_tcgen05_partition:
	.zero		32
.L_0:


//--------------------- .nv.global                --------------------------
	.section	.nv.global,"aw",@nobits
.nv.global:
	.type		_ZN40_INTERNAL_723c5d11_4_k_cu_20bfdcf8_335514cute1_E,@object
	.size		_ZN40_INTERNAL_723c5d11_4_k_cu_20bfdcf8_335514cute1_E,(_ZN40_INTERNAL_723c5d11_4_k_cu_20bfdcf8_335514cuda3std3__45__cpo6cbeginE - _ZN40_INTERNAL_723c5d11_4_k_cu_20bfdcf8_335514cute1_E)
_ZN40_INTERNAL_723c5d11_4_k_cu_20bfdcf8_335514cute1_E:
	.zero		1
	.type		_ZN40_INTERNAL_723c5d11_4_k_cu_20bfdcf8_335514cuda3std3__45__cpo6cbeginE,@object
	.size		_ZN40_INTERNAL_723c5d11_4_k_cu_20bfdcf8_335514cuda3std3__45__cpo6cbeginE,(_ZN40_INTERNAL_723c5d11_4_k_cu_20bfdcf8_335514cuda3std3__48in_placeE - _ZN40_INTERNAL_723c5d11_4_k_cu_20bfdcf8_335514cuda3std3__45__cpo6cbeginE)
_ZN40_INTERNAL_723c5d11_4_k_cu_20bfdcf8_335514cuda3std3__45__cpo6cbeginE:
	.zero		1
	.type		_ZN40_INTERNAL_723c5d11_4_k_cu_20bfdcf8_335514cuda3std3__48in_placeE,@object
	.size		_ZN40_INTERNAL_723c5d11_4_k_cu_20bfdcf8_335514cuda3std3__48in_placeE,(_ZN40_INTERNAL_723c5d11_4_k_cu_20bfdcf8_335514cuda3std6ranges3__45__cpo9iter_moveE - _ZN40_INTERNAL_723c5d11_4_k_cu_20bfdcf8_335514cuda3std3__48in_placeE)
_ZN40_INTERNAL_723c5d11_4_k_cu_20bfdcf8_335514cuda3std3__48in_placeE:
	.zero		1
	.type		_ZN40_INTERNAL_723c5d11_4_k_cu_20bfdcf8_335514cuda3std6ranges3__45__cpo9iter_moveE,@object
	.size		_ZN40_INTERNAL_723c5d11_4_k_cu_20bfdcf8_335514cuda3std6ranges3__45__cpo9iter_moveE,(_ZN40_INTERNAL_723c5d11_4_k_cu_20bfdcf8_335514cuda3std3__45__cpo5beginE - _ZN40_INTERNAL_723c5d11_4_k_cu_20bfdcf8_335514cuda3std6ranges3__45__cpo9iter_moveE)
_ZN40_INTERNAL_723c5d11_4_k_cu_20bfdcf8_335514cuda3std6ranges3__45__cpo9iter_moveE:
	.zero		1
	.type		_ZN40_INTERNAL_723c5d11_4_k_cu_20bfdcf8_335514cuda3std3__45__cpo5beginE,@object
	.size		_ZN40_INTERNAL_723c5d11_4_k_cu_20bfdcf8_335514cuda3std3__45__cpo5beginE,(_ZN40_INTERNAL_723c5d11_4_k_cu_20bfdcf8_335514cuda3std3__442_GLOBAL__N__723c5d11_4_k_cu_20bfdcf8_335516ignoreE - _ZN40_INTERNAL_723c5d11_4_k_cu_20bfdcf8_335514cuda3std3__45__cpo5beginE)
_ZN40_INTERNAL_723c5d11_4_k_cu_20bfdcf8_335514cuda3std3__45__cpo5beginE:
	.zero		1
	.type		_ZN40_INTERNAL_723c5d11_4_k_cu_20bfdcf8_335514cuda3std3__442_GLOBAL__N__723c5d11_4_k_cu_20bfdcf8_335516ignoreE,@object
	.size		_ZN40_INTERNAL_723c5d11_4_k_cu_20bfdcf8_335514cuda3std3__442_GLOBAL__N__723c5d11_4_k_cu_20bfdcf8_335516ignoreE,(_ZN40_INTERNAL_723c5d11_4_k_cu_20bfdcf8_335514cute7productE - _ZN40_INTERNAL_723c5d11_4_k_cu_20bfdcf8_335514cuda3std3__442_GLOBAL__N__723c5d11_4_k_cu_20bfdcf8_335516ignoreE)
_ZN40_INTERNAL_723c5d11_4_k_cu_20bfdcf8_335514cuda3std3__442_GLOBAL__N__723c5d11_4_k_cu_20bfdcf8_335516ignoreE:
	.zero		1
	.type		_ZN40_INTERNAL_723c5d11_4_k_cu_20bfdcf8_335514cute7productE,@object
	.size		_ZN40_INTERNAL_723c5d11_4_k_cu_20bfdcf8_335514cute7productE,(_ZN40_INTERNAL_723c5d11_4_k_cu_20bfdcf8_335514cuda3std3__45__cpo3endE - _ZN40_INTERNAL_723c5d11_4_k_cu_20bfdcf8_335514cute7productE)
_ZN40_INTERNAL_723c5d11_4_k_cu_20bfdcf8_335514cute7productE:
	.zero		1
	.type		_ZN40_INTERNAL_723c5d11_4_k_cu_20bfdcf8_335514cuda3std3__45__cpo3endE,@object
	.size		_ZN40_INTERNAL_723c5d11_4_k_cu_20bfdcf8_335514cuda3std3__45__cpo3endE,(_ZN40_INTERNAL_723c5d11_4_k_cu_20bfdcf8_335514cuda3std3__419piecewise_constructE - _ZN40_INTERNAL_723c5d11_4_k_cu_20bfdcf8_335514cuda3std3__45__cpo3endE)
_ZN40_INTERNAL_723c5d11_4_k_cu_20bfdcf8_335514cuda3std3__45__cpo3endE:
	.zero		1
	.type		_ZN40_INTERNAL_723c5d11_4_k_cu_20bfdcf8_335514cuda3std3__419piecewise_constructE,@object
	.size		_ZN40_INTERNAL_723c5d11_4_k_cu_20bfdcf8_335514cuda3std3__419piecewise_constructE,(_ZN40_INTERNAL_723c5d11_4_k_cu_20bfdcf8_335514cuda3std3__45__cpo4cendE - _ZN40_INTERNAL_723c5d11_4_k_cu_20bfdcf8_335514cuda3std3__419piecewise_constructE)
_ZN40_INTERNAL_723c5d11_4_k_cu_20bfdcf8_335514cuda3std3__419piecewise_constructE:
	.zero		1
	.type		_ZN40_INTERNAL_723c5d11_4_k_cu_20bfdcf8_335514cuda3std3__45__cpo4cendE,@object
	.size		_ZN40_INTERNAL_723c5d11_4_k_cu_20bfdcf8_335514cuda3std3__45__cpo4cendE,(_ZN40_INTERNAL_723c5d11_4_k_cu_20bfdcf8_335514cuda3std6ranges3__45__cpo4swapE - _ZN40_INTERNAL_723c5d11_4_k_cu_20bfdcf8_335514cuda3std3__45__cpo4cendE)
_ZN40_INTERNAL_723c5d11_4_k_cu_20bfdcf8_335514cuda3std3__45__cpo4cendE:
	.zero		1
	.type		_ZN40_INTERNAL_723c5d11_4_k_cu_20bfdcf8_335514cuda3std6ranges3__45__cpo4swapE,@object
	.size		_ZN40_INTERNAL_723c5d11_4_k_cu_20bfdcf8_335514cuda3std6ranges3__45__cpo4swapE,(.L_10 - _ZN40_INTERNAL_723c5d11_4_k_cu_20bfdcf8_335514cuda3std6ranges3__45__cpo4swapE)
_ZN40_INTERNAL_723c5d11_4_k_cu_20bfdcf8_335514cuda3std6ranges3__45__cpo4swapE:
	.zero		1
.L_10:


//--------------------- .nv.constant0._ZN7cutlass13device_kernelINS_4gemm6kernel13GemmUniversalIN4cute5tupleIJiiiiEEENS1_10collective13CollectiveMmaINS1_35MainloopSm100TmaUmmaWarpSpecializedILi36ELi2ELi4ENS5_IJNS4_1CILi8EEENSA_ILi1EEESC_EEEEENS5_IJNSA_ILi128EEENSA_ILi64EEESG_EEENS_12float_e4m3_tENS5_IJlSC_lEEESI_SJ_NS4_8TiledMMAINS4_8MMA_AtomIJNS4_10MMA_TraitsINS4_25SM100_MMA_F8F6F4_2x1SM_SSEJSI_SI_fSF_SG_NS4_17integral_constantINS4_4UMMA5MajorELSQ_0EEESR_NSO_INSP_7ScaleInELSS_0EEEST_EEEEEENS4_6LayoutINS5_IJSC_SC_SC_EEENS5_IJNSA_ILi0EEESY_SY_EEEEENS5_IJNS4_10UnderscoreES11_S11_EEEEENS4_18SM100_TMA_2SM_LOADENS4_14ComposedLayoutINS4_7SwizzleILi2ELi4ELi3EEENS4_18smem_ptr_flag_bitsILi8EEENSW_INS5_IJSB_SG_EEENS5_IJSG_SC_EEEEEEEvNS4_8identityENS4_28SM100_TMA_2SM_LOAD_MULTICASTES1D_vS1E_EENS_8epilogue10collective18CollectiveEpilogueINS1H_23Sm100TmaWarpSpecializedILi1ELi1ELi32ELb0ELb0EEEJNS5_IJSG_SG_SG_EEENS5_IJNSW_ISG_SC_EES1N_EEESI_SJ_SI_SJ_NS1H_6fusion15FusionCallbacksIS1L_NS1P_17LinearCombinationISI_fSI_fLNS_15FloatRoundStyleE2EEES1M_S1O_JEEENS4_5SM1004TMEM4LOAD26SM100_TMEM_LOAD_32dp32b32xENS4_13SM90_TMA_LOADES1D_NS4_39AutoVectorizingCopyWithAssumedAlignmentILi128EEENS4_14SM90_TMA_STOREES1D_S21_S21_EEEvvEEEEvNT_6ParamsE --------------------------
	.section	.nv.constant0._ZN7cutlass13device_kernelINS_4gemm6kernel13GemmUniversalIN4cute5tupleIJiiiiEEENS1_10collective13CollectiveMmaINS1_35MainloopSm100TmaUmmaWarpSpecializedILi36ELi2ELi4ENS5_IJNS4_1CILi8EEENSA_ILi1EEESC_EEEEENS5_IJNSA_ILi128EEENSA_ILi64EEESG_EEENS_12float_e4m3_tENS5_IJlSC_lEEESI_SJ_NS4_8TiledMMAINS4_8MMA_AtomIJNS4_10MMA_TraitsINS4_25SM100_MMA_F8F6F4_2x1SM_SSEJSI_SI_fSF_SG_NS4_17integral_constantINS4_4UMMA5MajorELSQ_0EEESR_NSO_INSP_7ScaleInELSS_0EEEST_EEEEEENS4_6LayoutINS5_IJSC_SC_SC_EEENS5_IJNSA_ILi0EEESY_SY_EEEEENS5_IJNS4_10UnderscoreES11_S11_EEEEENS4_18SM100_TMA_2SM_LOADENS4_14ComposedLayoutINS4_7SwizzleILi2ELi4ELi3EEENS4_18smem_ptr_flag_bitsILi8EEENSW_INS5_IJSB_SG_EEENS5_IJSG_SC_EEEEEEEvNS4_8identityENS4_28SM100_TMA_2SM_LOAD_MULTICASTES1D_vS1E_EENS_8epilogue10collective18CollectiveEpilogueINS1H_23Sm100TmaWarpSpecializedILi1ELi1ELi32ELb0ELb0EEEJNS5_IJSG_SG_SG_EEENS5_IJNSW_ISG_SC_EES1N_EEESI_SJ_SI_SJ_NS1H_6fusion15FusionCallbacksIS1L_NS1P_17LinearCombinationISI_fSI_fLNS_15FloatRoundStyleE2EEES1M_S1O_JEEENS4_5SM1004TMEM4LOAD26SM100_TMEM_LOAD_32dp32b32xENS4_13SM90_TMA_LOADES1D_NS4_39AutoVectorizingCopyWithAssumedAlignmentILi128EEENS4_14SM90_TMA_STOREES1D_S21_S21_EEEvvEEEEvNT_6ParamsE,"a",@progbits
	.sectionflags	@""
	.align	4
.nv.constant0._ZN7cutlass13device_kernelINS_4gemm6kernel13GemmUniversalIN4cute5tupleIJiiiiEEENS1_10collective13CollectiveMmaINS1_35MainloopSm100TmaUmmaWarpSpecializedILi36ELi2ELi4ENS5_IJNS4_1CILi8EEENSA_ILi1EEESC_EEEEENS5_IJNSA_ILi128EEENSA_ILi64EEESG_EEENS_12float_e4m3_tENS5_IJlSC_lEEESI_SJ_NS4_8TiledMMAINS4_8MMA_AtomIJNS4_10MMA_TraitsINS4_25SM100_MMA_F8F6F4_2x1SM_SSEJSI_SI_fSF_SG_NS4_17integral_constantINS4_4UMMA5MajorELSQ_0EEESR_NSO_INSP_7ScaleInELSS_0EEEST_EEEEEENS4_6LayoutINS5_IJSC_SC_SC_EEENS5_IJNSA_ILi0EEESY_SY_EEEEENS5_IJNS4_10UnderscoreES11_S11_EEEEENS4_18SM100_TMA_2SM_LOADENS4_14ComposedLayoutINS4_7SwizzleILi2ELi4ELi3EEENS4_18smem_ptr_flag_bitsILi8EEENSW_INS5_IJSB_SG_EEENS5_IJSG_SC_EEEEEEEvNS4_8identityENS4_28SM100_TMA_2SM_LOAD_MULTICASTES1D_vS1E_EENS_8epilogue10collective18CollectiveEpilogueINS1H_23Sm100TmaWarpSpecializedILi1ELi1ELi32ELb0ELb0EEEJNS5_IJSG_SG_SG_EEENS5_IJNSW_ISG_SC_EES1N_EEESI_SJ_SI_SJ_NS1H_6fusion15FusionCallbacksIS1L_NS1P_17LinearCombinationISI_fSI_fLNS_15FloatRoundStyleE2EEES1M_S1O_JEEENS4_5SM1004TMEM4LOAD26SM100_TMEM_LOAD_32dp32b32xENS4_13SM90_TMA_LOADES1D_NS4_39AutoVectorizingCopyWithAssumedAlignmentILi128EEENS4_14SM90_TMA_STOREES1D_S21_S21_EEEvvEEEEvNT_6ParamsE:
	.zero		2944


//--------------------- SYMBOLS --------------------------

	.type		.nv.reservedSmem.offset0,@object
	.size		.nv.reservedSmem.offset0,0x4
	.type		.nv.reservedSmem.cap,@object
	.size		.nv.reservedSmem.cap,0x4
	.type		__assertfail,@function
